	.headerflags	@"EF_CUDA_TEXMODE_UNIFIED EF_CUDA_64BIT_ADDRESS EF_CUDA_ACCELERATORS EF_CUDA_SM90 EF_CUDA_VIRTUAL_SM(EF_CUDA_SM90)"
	.elftype	@"ET_EXEC"


//--------------------- .nv.info                  --------------------------
	.section	.nv.info,"",@"SHT_CUDA_INFO"
	.align	4


	//----- nvinfo : EIATTR_REGCOUNT
	.align		4
        /*0000*/ 	.byte	0x04, 0x2f
        /*0002*/ 	.short	(.L_3 - .L_2)
	.align		4
.L_2:
        /*0004*/ 	.word	index@(triton_poi_fused__native_batch_norm_legit_no_training__unsafe_index_add_mul_relu_sub_threshold_backward_48)
        /*0008*/ 	.word	0x00000030


	//----- nvinfo : EIATTR_MIN_STACK_SIZE
	.align		4
.L_3:
        /*000c*/ 	.byte	0x04, 0x12
        /*000e*/ 	.short	(.L_5 - .L_4)
	.align		4
.L_4:
        /*0010*/ 	.word	index@(triton_poi_fused__native_batch_norm_legit_no_training__unsafe_index_add_mul_relu_sub_threshold_backward_48)
        /*0014*/ 	.word	0x00000000


	//----- nvinfo : EIATTR_FRAME_SIZE
	.align		4
.L_5:
        /*0018*/ 	.byte	0x04, 0x11
        /*001a*/ 	.short	(.L_7 - .L_6)
	.align		4
.L_6:
        /*001c*/ 	.word	index@(triton_poi_fused__native_batch_norm_legit_no_training__unsafe_index_add_mul_relu_sub_threshold_backward_48)
        /*0020*/ 	.word	0x00000000


	//----- nvinfo : EIATTR_MIN_STACK_SIZE
	.align		4
.L_7:
        /*0024*/ 	.byte	0x04, 0x12
        /*0026*/ 	.short	(.L_9 - .L_8)
	.align		4
.L_8:
        /*0028*/ 	.word	index@(triton_poi_fused__native_batch_norm_legit_no_training__unsafe_index_add_mul_relu_sub_threshold_backward_48)
        /*002c*/ 	.word	0x00000000
.L_9:


//--------------------- .nv.info.triton_poi_fused__native_batch_norm_legit_no_training__unsafe_index_add_mul_relu_sub_threshold_backward_48 --------------------------
	.section	.nv.info.triton_poi_fused__native_batch_norm_legit_no_training__unsafe_index_add_mul_relu_sub_threshold_backward_48,"",@"SHT_CUDA_INFO"
	.sectionflags	@""
	.align	4


	//----- nvinfo : EIATTR_CUDA_API_VERSION
	.align		4
        /*0000*/ 	.byte	0x04, 0x37
        /*0002*/ 	.short	(.L_11 - .L_10)
.L_10:
        /*0004*/ 	.word	0x0000007c


	//----- nvinfo : EIATTR_KPARAM_INFO
	.align		4
.L_11:
        /*0008*/ 	.byte	0x04, 0x17
        /*000a*/ 	.short	(.L_13 - .L_12)
.L_12:
        /*000c*/ 	.word	0x00000000
        /*0010*/ 	.short	0x001e
        /*0012*/ 	.short	0x00f0
        /*0014*/ 	.byte	0x00, 0xf0, 0x11, 0x00


	//----- nvinfo : EIATTR_KPARAM_INFO
	.align		4
.L_13:
        /*0018*/ 	.byte	0x04, 0x17
        /*001a*/ 	.short	(.L_15 - .L_14)
.L_14:
        /*001c*/ 	.word	0x00000000
        /*0020*/ 	.short	0x001d
        /*0022*/ 	.short	0x00e8
        /*0024*/ 	.byte	0x00, 0xf4, 0x21, 0x00


	//----- nvinfo : EIATTR_KPARAM_INFO
	.align		4
.L_15:
        /*0028*/ 	.byte	0x04, 0x17
        /*002a*/ 	.short	(.L_17 - .L_16)
.L_16:
        /*002c*/ 	.word	0x00000000
        /*0030*/ 	.short	0x001c
        /*0032*/ 	.short	0x00e0
        /*0034*/ 	.byte	0x00, 0xf4, 0x21, 0x00


	//----- nvinfo : EIATTR_KPARAM_INFO
	.align		4
.L_17:
        /*0038*/ 	.byte	0x04, 0x17
        /*003a*/ 	.short	(.L_19 - .L_18)
.L_18:
        /*003c*/ 	.word	0x00000000
        /*0040*/ 	.short	0x001b
        /*0042*/ 	.short	0x00d8
        /*0044*/ 	.byte	0x00, 0xf4, 0x21, 0x00


	//----- nvinfo : EIATTR_KPARAM_INFO
	.align		4
.L_19:
        /*0048*/ 	.byte	0x04, 0x17
        /*004a*/ 	.short	(.L_21 - .L_20)
.L_20:
        /*004c*/ 	.word	0x00000000
        /*0050*/ 	.short	0x001a
        /*0052*/ 	.short	0x00d0
        /*0054*/ 	.byte	0x00, 0xf4, 0x21, 0x00


	//----- nvinfo : EIATTR_KPARAM_INFO
	.align		4
.L_21:
        /*0058*/ 	.byte	0x04, 0x17
        /*005a*/ 	.short	(.L_23 - .L_22)
.L_22:
        /*005c*/ 	.word	0x00000000
        /*0060*/ 	.short	0x0019
        /*0062*/ 	.short	0x00c8
        /*0064*/ 	.byte	0x00, 0xf4, 0x21, 0x00


	//----- nvinfo : EIATTR_KPARAM_INFO
	.align		4
.L_23:
        /*0068*/ 	.byte	0x04, 0x17
        /*006a*/ 	.short	(.L_25 - .L_24)
.L_24:
        /*006c*/ 	.word	0x00000000
        /*0070*/ 	.short	0x0018
        /*0072*/ 	.short	0x00c0
        /*0074*/ 	.byte	0x00, 0xf4, 0x21, 0x00


	//----- nvinfo : EIATTR_KPARAM_INFO
	.align		4
.L_25:
        /*0078*/ 	.byte	0x04, 0x17
        /*007a*/ 	.short	(.L_27 - .L_26)
.L_26:
        /*007c*/ 	.word	0x00000000
        /*0080*/ 	.short	0x0017
        /*0082*/ 	.short	0x00b8
        /*0084*/ 	.byte	0x00, 0xf4, 0x21, 0x00


	//----- nvinfo : EIATTR_KPARAM_INFO
	.align		4
.L_27:
        /*0088*/ 	.byte	0x04, 0x17
        /*008a*/ 	.short	(.L_29 - .L_28)
.L_28:
        /*008c*/ 	.word	0x00000000
        /*0090*/ 	.short	0x0016
        /*0092*/ 	.short	0x00b0
        /*0094*/ 	.byte	0x00, 0xf4, 0x21, 0x00


	//----- nvinfo : EIATTR_KPARAM_INFO
	.align		4
.L_29:
        /*0098*/ 	.byte	0x04, 0x17
        /*009a*/ 	.short	(.L_31 - .L_30)
.L_30:
        /*009c*/ 	.word	0x00000000
        /*00a0*/ 	.short	0x0015
        /*00a2*/ 	.short	0x00a8
        /*00a4*/ 	.byte	0x00, 0xf4, 0x21, 0x00


	//----- nvinfo : EIATTR_KPARAM_INFO
	.align		4
.L_31:
        /*00a8*/ 	.byte	0x04, 0x17
        /*00aa*/ 	.short	(.L_33 - .L_32)
.L_32:
        /*00ac*/ 	.word	0x00000000
        /*00b0*/ 	.short	0x0014
        /*00b2*/ 	.short	0x00a0
        /*00b4*/ 	.byte	0x00, 0xf4, 0x21, 0x00


	//----- nvinfo : EIATTR_KPARAM_INFO
	.align		4
.L_33:
        /*00b8*/ 	.byte	0x04, 0x17
        /*00ba*/ 	.short	(.L_35 - .L_34)
.L_34:
        /*00bc*/ 	.word	0x00000000
        /*00c0*/ 	.short	0x0013
        /*00c2*/ 	.short	0x0098
        /*00c4*/ 	.byte	0x00, 0xf4, 0x21, 0x00


	//----- nvinfo : EIATTR_KPARAM_INFO
	.align		4
.L_35:
        /*00c8*/ 	.byte	0x04, 0x17
        /*00ca*/ 	.short	(.L_37 - .L_36)
.L_36:
        /*00cc*/ 	.word	0x00000000
        /*00d0*/ 	.short	0x0012
        /*00d2*/ 	.short	0x0090
        /*00d4*/ 	.byte	0x00, 0xf4, 0x21, 0x00


	//----- nvinfo : EIATTR_KPARAM_INFO
	.align		4
.L_37:
        /*00d8*/ 	.byte	0x04, 0x17
        /*00da*/ 	.short	(.L_39 - .L_38)
.L_38:
        /*00dc*/ 	.word	0x00000000
        /*00e0*/ 	.short	0x0011
        /*00e2*/ 	.short	0x0088
        /*00e4*/ 	.byte	0x00, 0xf4, 0x21, 0x00


	//----- nvinfo : EIATTR_KPARAM_INFO
	.align		4
.L_39:
        /*00e8*/ 	.byte	0x04, 0x17
        /*00ea*/ 	.short	(.L_41 - .L_40)
.L_40:
        /*00ec*/ 	.word	0x00000000
        /*00f0*/ 	.short	0x0010
        /*00f2*/ 	.short	0x0080
        /*00f4*/ 	.byte	0x00, 0xf4, 0x21, 0x00


	//----- nvinfo : EIATTR_KPARAM_INFO
	.align		4
.L_41:
        /*00f8*/ 	.byte	0x04, 0x17
        /*00fa*/ 	.short	(.L_43 - .L_42)
.L_42:
        /*00fc*/ 	.word	0x00000000
        /*0100*/ 	.short	0x000f
        /*0102*/ 	.short	0x0078
        /*0104*/ 	.byte	0x00, 0xf4, 0x21, 0x00


	//----- nvinfo : EIATTR_KPARAM_INFO
	.align		4
.L_43:
        /*0108*/ 	.byte	0x04, 0x17
        /*010a*/ 	.short	(.L_45 - .L_44)
.L_44:
        /*010c*/ 	.word	0x00000000
        /*0110*/ 	.short	0x000e
        /*0112*/ 	.short	0x0070
        /*0114*/ 	.byte	0x00, 0xf4, 0x21, 0x00


	//----- nvinfo : EIATTR_KPARAM_INFO
	.align		4
.L_45:
        /*0118*/ 	.byte	0x04, 0x17
        /*011a*/ 	.short	(.L_47 - .L_46)
.L_46:
        /*011c*/ 	.word	0x00000000
        /*0120*/ 	.short	0x000d
        /*0122*/ 	.short	0x0068
        /*0124*/ 	.byte	0x00, 0xf4, 0x21, 0x00


	//----- nvinfo : EIATTR_KPARAM_INFO
	.align		4
.L_47:
        /*0128*/ 	.byte	0x04, 0x17
        /*012a*/ 	.short	(.L_49 - .L_48)
.L_48:
        /*012c*/ 	.word	0x00000000
        /*0130*/ 	.short	0x000c
        /*0132*/ 	.short	0x0060
        /*0134*/ 	.byte	0x00, 0xf4, 0x21, 0x00


	//----- nvinfo : EIATTR_KPARAM_INFO
	.align		4
.L_49:
        /*0138*/ 	.byte	0x04, 0x17
        /*013a*/ 	.short	(.L_51 - .L_50)
.L_50:
        /*013c*/ 	.word	0x00000000
        /*0140*/ 	.short	0x000b
        /*0142*/ 	.short	0x0058
        /*0144*/ 	.byte	0x00, 0xf4, 0x21, 0x00


	//----- nvinfo : EIATTR_KPARAM_INFO
	.align		4
.L_51:
        /*0148*/ 	.byte	0x04, 0x17
        /*014a*/ 	.short	(.L_53 - .L_52)
.L_52:
        /*014c*/ 	.word	0x00000000
        /*0150*/ 	.short	0x000a
        /*0152*/ 	.short	0x0050
        /*0154*/ 	.byte	0x00, 0xf4, 0x21, 0x00


	//----- nvinfo : EIATTR_KPARAM_INFO
	.align		4
.L_53:
        /*0158*/ 	.byte	0x04, 0x17
        /*015a*/ 	.short	(.L_55 - .L_54)
.L_54:
        /*015c*/ 	.word	0x00000000
        /*0160*/ 	.short	0x0009
        /*0162*/ 	.short	0x0048
        /*0164*/ 	.byte	0x00, 0xf4, 0x21, 0x00


	//----- nvinfo : EIATTR_KPARAM_INFO
	.align		4
.L_55:
        /*0168*/ 	.byte	0x04, 0x17
        /*016a*/ 	.short	(.L_57 - .L_56)
.L_56:
        /*016c*/ 	.word	0x00000000
        /*0170*/ 	.short	0x0008
        /*0172*/ 	.short	0x0040
        /*0174*/ 	.byte	0x00, 0xf4, 0x21, 0x00


	//----- nvinfo : EIATTR_KPARAM_INFO
	.align		4
.L_57:
        /*0178*/ 	.byte	0x04, 0x17
        /*017a*/ 	.short	(.L_59 - .L_58)
.L_58:
        /*017c*/ 	.word	0x00000000
        /*0180*/ 	.short	0x0007
        /*0182*/ 	.short	0x0038
        /*0184*/ 	.byte	0x00, 0xf4, 0x21, 0x00


	//----- nvinfo : EIATTR_KPARAM_INFO
	.align		4
.L_59:
        /*0188*/ 	.byte	0x04, 0x17
        /*018a*/ 	.short	(.L_61 - .L_60)
.L_60:
        /*018c*/ 	.word	0x00000000
        /*0190*/ 	.short	0x0006
        /*0192*/ 	.short	0x0030
        /*0194*/ 	.byte	0x00, 0xf4, 0x21, 0x00


	//----- nvinfo : EIATTR_KPARAM_INFO
	.align		4
.L_61:
        /*0198*/ 	.byte	0x04, 0x17
        /*019a*/ 	.short	(.L_63 - .L_62)
.L_62:
        /*019c*/ 	.word	0x00000000
        /*01a0*/ 	.short	0x0005
        /*01a2*/ 	.short	0x0028
        /*01a4*/ 	.byte	0x00, 0xf4, 0x21, 0x00


	//----- nvinfo : EIATTR_KPARAM_INFO
	.align		4
.L_63:
        /*01a8*/ 	.byte	0x04, 0x17
        /*01aa*/ 	.short	(.L_65 - .L_64)
.L_64:
        /*01ac*/ 	.word	0x00000000
        /*01b0*/ 	.short	0x0004
        /*01b2*/ 	.short	0x0020
        /*01b4*/ 	.byte	0x00, 0xf4, 0x21, 0x00


	//----- nvinfo : EIATTR_KPARAM_INFO
	.align		4
.L_65:
        /*01b8*/ 	.byte	0x04, 0x17
        /*01ba*/ 	.short	(.L_67 - .L_66)
.L_66:
        /*01bc*/ 	.word	0x00000000
        /*01c0*/ 	.short	0x0003
        /*01c2*/ 	.short	0x0018
        /*01c4*/ 	.byte	0x00, 0xf4, 0x21, 0x00


	//----- nvinfo : EIATTR_KPARAM_INFO
	.align		4
.L_67:
        /*01c8*/ 	.byte	0x04, 0x17
        /*01ca*/ 	.short	(.L_69 - .L_68)
.L_68:
        /*01cc*/ 	.word	0x00000000
        /*01d0*/ 	.short	0x0002
        /*01d2*/ 	.short	0x0010
        /*01d4*/ 	.byte	0x00, 0xf4, 0x21, 0x00


	//----- nvinfo : EIATTR_KPARAM_INFO
	.align		4
.L_69:
        /*01d8*/ 	.byte	0x04, 0x17
        /*01da*/ 	.short	(.L_71 - .L_70)
.L_70:
        /*01dc*/ 	.word	0x00000000
        /*01e0*/ 	.short	0x0001
        /*01e2*/ 	.short	0x0008
        /*01e4*/ 	.byte	0x00, 0xf4, 0x21, 0x00


	//----- nvinfo : EIATTR_KPARAM_INFO
	.align		4
.L_71:
        /*01e8*/ 	.byte	0x04, 0x17
        /*01ea*/ 	.short	(.L_73 - .L_72)
.L_72:
        /*01ec*/ 	.word	0x00000000
        /*01f0*/ 	.short	0x0000
        /*01f2*/ 	.short	0x0000
        /*01f4*/ 	.byte	0x00, 0xf4, 0x21, 0x00


	//----- nvinfo : EIATTR_SPARSE_MMA_MASK
	.align		4
.L_73:
        /*01f8*/ 	.byte	0x03, 0x50
        /*01fa*/ 	.short	0x0000


	//----- nvinfo : EIATTR_MAXREG_COUNT
	.align		4
        /*01fc*/ 	.byte	0x03, 0x1b
        /*01fe*/ 	.short	0x00ff


	//----- nvinfo : EIATTR_EXIT_INSTR_OFFSETS
	.align		4
        /*0200*/ 	.byte	0x04, 0x1c
        /*0202*/ 	.short	(.L_75 - .L_74)


	//   ....[0]....
.L_74:
        /*0204*/ 	.word	0x00001ce0


	//   ....[1]....
        /*0208*/ 	.word	0x00001d00


	//----- nvinfo : EIATTR_REQNTID
	.align		4
.L_75:
        /*020c*/ 	.byte	0x04, 0x10
        /*020e*/ 	.short	(.L_77 - .L_76)
.L_76:
        /*0210*/ 	.word	0x00000080
        /*0214*/ 	.word	0x00000001
        /*0218*/ 	.word	0x00000001


	//----- nvinfo : EIATTR_CBANK_PARAM_SIZE
	.align		4
.L_77:
        /*021c*/ 	.byte	0x03, 0x19
        /*021e*/ 	.short	0x00f4


	//----- nvinfo : EIATTR_PARAM_CBANK
	.align		4
        /*0220*/ 	.byte	0x04, 0x0a
        /*0222*/ 	.short	(.L_79 - .L_78)
	.align		4
.L_78:
        /*0224*/ 	.word	index@(.nv.constant0.triton_poi_fused__native_batch_norm_legit_no_training__unsafe_index_add_mul_relu_sub_threshold_backward_48)
        /*0228*/ 	.short	0x0210
        /*022a*/ 	.short	0x00f4


	//----- nvinfo : EIATTR_SW_WAR
	.align		4
.L_79:
        /*022c*/ 	.byte	0x04, 0x36
        /*022e*/ 	.short	(.L_81 - .L_80)
.L_80:
        /*0230*/ 	.word	0x00000008
.L_81:


//--------------------- .nv.callgraph             --------------------------
	.section	.nv.callgraph,"",@"SHT_CUDA_CALLGRAPH"
	.align	4
	.sectionentsize	8
	.align		4
        /*0000*/ 	.word	0x00000000
	.align		4
        /*0004*/ 	.word	0xffffffff
	.align		4
        /*0008*/ 	.word	0x00000000
	.align		4
        /*000c*/ 	.word	0xfffffffe
	.align		4
        /*0010*/ 	.word	0x00000000
	.align		4
        /*0014*/ 	.word	0xfffffffd
	.align		4
        /*0018*/ 	.word	0x00000000
	.align		4
        /*001c*/ 	.word	0xfffffffc


//--------------------- .nv.constant4             --------------------------
	.section	.nv.constant4,"a",@progbits
	.align	8
	.align		8
.nv.constant4:
        /*0000*/ 	.dword	_$_str
	.align		8
        /*0008*/ 	.dword	_$_str_$_2


//--------------------- .text.triton_poi_fused__native_batch_norm_legit_no_training__unsafe_index_add_mul_relu_sub_threshold_backward_48 --------------------------
	.section	.text.triton_poi_fused__native_batch_norm_legit_no_training__unsafe_index_add_mul_relu_sub_threshold_backward_48,"ax",@progbits
	.align	128
        .global         triton_poi_fused__native_batch_norm_legit_no_training__unsafe_index_add_mul_relu_sub_threshold_backward_48
        .type           triton_poi_fused__native_batch_norm_legit_no_training__unsafe_index_add_mul_relu_sub_threshold_backward_48,@function
        .size           triton_poi_fused__native_batch_norm_legit_no_training__unsafe_index_add_mul_relu_sub_threshold_backward_48,(.L_x_1 - triton_poi_fused__native_batch_norm_legit_no_training__unsafe_index_add_mul_relu_sub_threshold_backward_48)
        .other          triton_poi_fused__native_batch_norm_legit_no_training__unsafe_index_add_mul_relu_sub_threshold_backward_48,@"STO_CUDA_ENTRY STV_DEFAULT"
triton_poi_fused__native_batch_norm_legit_no_training__unsafe_index_add_mul_relu_sub_threshold_backward_48:
.text.triton_poi_fused__native_batch_norm_legit_no_training__unsafe_index_add_mul_relu_sub_threshold_backward_48:
[----:B------:R-:W0:Y:S01]  /*0000*/  LDC R1, c[0x0][0x28] ;  /* 0x00000a00ff017b82 */ /* 0x000e220000000800 */
[----:B------:R-:W1:Y:S07]  /*0010*/  S2R R0, SR_TID.X ;  /* 0x0000000000007919 */ /* 0x000e6e0000002100 */
[----:B------:R-:W2:Y:S01]  /*0020*/  LDC.64 R6, c[0x0][0x248] ;  /* 0x00009200ff067b82 */ /* 0x000ea20000000a00 */
[----:B------:R-:W-:Y:S01]  /*0030*/  CS2R R22, SRZ ;  /* 0x0000000000167805 */ /* 0x000fe2000001ff00 */
[----:B------:R-:W-:Y:S01]  /*0040*/  ULDC.64 UR4, c[0x0][0x208] ;  /* 0x0000820000047ab9 */ /* 0x000fe20000000a00 */
[----:B------:R-:W3:Y:S05]  /*0050*/  S2R R21, SR_CTAID.X ;  /* 0x0000000000157919 */ /* 0x000eea0000002500 */
[----:B------:R-:W4:Y:S08]  /*0060*/  LDC.64 R12, c[0x0][0x250] ;  /* 0x00009400ff0c7b82 */ /* 0x000f300000000a00 */
[----:B------:R-:W5:Y:S01]  /*0070*/  LDC.64 R18, c[0x0][0x270] ;  /* 0x00009c00ff127b82 */ /* 0x000f620000000a00 */
[----:B------:R-:W-:-:S02]  /*0080*/  CS2R R8, SRZ ;  /* 0x0000000000087805 */ /* 0x000fc4000001ff00 */
[----:B------:R-:W-:Y:S02]  /*0090*/  CS2R R10, SRZ ;  /* 0x00000000000a7805 */ /* 0x000fe4000001ff00 */
[----:B------:R-:W-:-:S03]  /*00a0*/  CS2R R16, SRZ ;  /* 0x0000000000107805 */ /* 0x000fc6000001ff00 */
[----:B------:R-:W2:Y:S01]  /*00b0*/  LDC.64 R14, c[0x0][0x260] ;  /* 0x00009800ff0e7b82 */ /* 0x000ea20000000a00 */
[----:B------:R-:W-:-:S07]  /*00c0*/  CS2R R4, SRZ ;  /* 0x0000000000047805 */ /* 0x000fce000001ff00 */
[----:B------:R-:W4:Y:S01]  /*00d0*/  LDC.64 R24, c[0x0][0x228] ;  /* 0x00008a00ff187b82 */ /* 0x000f220000000a00 */
[----:B-1----:R-:W-:Y:S01]  /*00e0*/  IMAD.SHL.U32 R0, R0, 0x2, RZ ;  /* 0x0000000200007824 */ /* 0x002fe200078e00ff */
[----:B------:R-:W-:-:S04]  /*00f0*/  ULDC.64 UR6, c[0x0][0x258] ;  /* 0x0000960000067ab9 */ /* 0x000fc80000000a00 */
[----:B------:R-:W-:Y:S01]  /*0100*/  LOP3.LUT R0, R0, 0xfe, RZ, 0xc0, !PT ;  /* 0x000000fe00007812 */ /* 0x000fe200078ec0ff */
[----:B------:R-:W-:Y:S01]  /*0110*/  IMAD.MOV.U32 R20, RZ, RZ, RZ ;  /* 0x000000ffff147224 */ /* 0x000fe200078e00ff */
[----:B------:R-:W1:Y:S03]  /*0120*/  LDC.64 R26, c[0x0][0x220] ;  /* 0x00008800ff1a7b82 */ /* 0x000e660000000a00 */
[----:B---3--:R-:W-:-:S05]  /*0130*/  IMAD R2, R21, 0x100, R0 ;  /* 0x0000010015027824 */ /* 0x008fca00078e0200 */
[----:B------:R-:W-:Y:S01]  /*0140*/  SHF.R.S32.HI R3, RZ, 0x1f, R2 ;  /* 0x0000001fff037819 */ /* 0x000fe20000011402 */
[----:B------:R-:W3:Y:S01]  /*0150*/  LDC.64 R30, c[0x0][0x230] ;  /* 0x00008c00ff1e7b82 */ /* 0x000ee20000000a00 */
[----:B------:R-:W-:Y:S02]  /*0160*/  ISETP.GE.AND P0, PT, R2, 0x4800, PT ;  /* 0x000048000200780c */ /* 0x000fe40003f06270 */
[----:B------:R-:W-:-:S04]  /*0170*/  LEA.HI R3, R3, R2, RZ, 0x4 ;  /* 0x0000000203037211 */ /* 0x000fc800078f20ff */
[----:B------:R-:W-:Y:S01]  /*0180*/  SHF.R.S32.HI R33, RZ, 0x4, R3 ;  /* 0x00000004ff217819 */ /* 0x000fe20000011403 */
[----:B------:R-:W1:Y:S01]  /*0190*/  LDC.64 R38, c[0x0][0x280] ;  /* 0x0000a000ff267b82 */ /* 0x000e620000000a00 */
[----:B------:R-:W-:Y:S02]  /*01a0*/  LOP3.LUT R3, R3, 0xfffffff0, RZ, 0xc0, !PT ;  /* 0xfffffff003037812 */ /* 0x000fe400078ec0ff */
[----:B------:R-:W-:-:S04]  /*01b0*/  LEA.HI R0, R33, R33, RZ, 0x4 ;  /* 0x0000002121007211 */ /* 0x000fc800078f20ff */
[----:B------:R-:W-:-:S05]  /*01c0*/  LOP3.LUT R0, R0, 0xfffffff0, RZ, 0xc0, !PT ;  /* 0xfffffff000007812 */ /* 0x000fca00078ec0ff */
[----:B------:R-:W-:-:S04]  /*01d0*/  IMAD.IADD R33, R33, 0x1, -R0 ;  /* 0x0000000121217824 */ /* 0x000fc800078e0a00 */
[----:B--2---:R-:W-:-:S04]  /*01e0*/  IMAD.WIDE R6, R33, 0x8, R6 ;  /* 0x0000000821067825 */ /* 0x004fc800078e0206 */
[----:B------:R-:W-:Y:S01]  /*01f0*/  IMAD.IADD R32, R2, 0x1, -R3 ;  /* 0x0000000102207824 */ /* 0x000fe200078e0a03 */
[----:B------:R2:W3:Y:S01]  /*0200*/  @!P0 LDG.E.EL.64 R22, desc[UR4][R6.64] ;  /* 0x0000000406168981 */ /* 0x0004e2000c2e1b00 */
[----:B-----5:R-:W-:-:S04]  /*0210*/  IMAD.WIDE R18, R33, 0x8, R18 ;  /* 0x0000000821127825 */ /* 0x020fc800078e0212 */
[C---:B----4-:R-:W-:Y:S01]  /*0220*/  IMAD.WIDE R12, R32.reuse, 0x8, R12 ;  /* 0x00000008200c7825 */ /* 0x050fe200078e020c */
[----:B------:R4:W5:Y:S04]  /*0230*/  @!P0 LDG.E.EL.64 R16, desc[UR4][R18.64] ;  /* 0x0000000412108981 */ /* 0x000968000c2e1b00 */
[----:B------:R-:W5:Y:S01]  /*0240*/  @!P0 LDG.E.EL.128 R8, desc[UR4][R12.64] ;  /* 0x000000040c088981 */ /* 0x000f62000c2e1d00 */
[----:B------:R-:W-:Y:S02]  /*0250*/  SHF.R.S32.HI R3, RZ, 0x17, R21 ;  /* 0x00000017ff037819 */ /* 0x000fe40000011415 */
[----:B--2---:R-:W-:Y:S01]  /*0260*/  CS2R R6, SRZ ;  /* 0x0000000000067805 */ /* 0x004fe2000001ff00 */
[----:B0-----:R-:W-:Y:S01]  /*0270*/  IMAD.WIDE R14, R32, 0x8, R14 ;  /* 0x00000008200e7825 */ /* 0x001fe200078e020e */
[----:B------:R-:W-:-:S04]  /*0280*/  SGXT R3, R3, 0x1 ;  /* 0x000000010303781a */ /* 0x000fc80000000200 */
[----:B------:R0:W2:Y:S01]  /*0290*/  @!P0 LDG.E.EL.128 R4, desc[UR4][R14.64] ;  /* 0x000000040e048981 */ /* 0x0000a2000c2e1d00 */
[----:B------:R-:W-:-:S04]  /*02a0*/  LEA.HI R3, R3, R2, RZ, 0x8 ;  /* 0x0000000203037211 */ /* 0x000fc800078f40ff */
[----:B------:R-:W-:-:S05]  /*02b0*/  SHF.R.S32.HI R37, RZ, 0x8, R3 ;  /* 0x00000008ff257819 */ /* 0x000fca0000011403 */
[----:B------:R-:W-:-:S05]  /*02c0*/  IMAD.HI R0, R37, 0x38e38e39, RZ ;  /* 0x38e38e3925007827 */ /* 0x000fca00078e02ff */
[----:B------:R-:W-:-:S04]  /*02d0*/  SHF.R.U32.HI R3, RZ, 0x1f, R0 ;  /* 0x0000001fff037819 */ /* 0x000fc80000011600 */
[----:B------:R-:W-:-:S05]  /*02e0*/  LEA.HI.SX32 R0, R0, R3, 0x1e ;  /* 0x0000000300007211 */ /* 0x000fca00078ff2ff */
[----:B------:R-:W-:Y:S02]  /*02f0*/  IMAD R21, R0, -0x12, R37 ;  /* 0xffffffee00157824 */ /* 0x000fe400078e0225 */
[----:B------:R-:W-:Y:S02]  /*0300*/  IMAD.MOV.U32 R0, RZ, RZ, RZ ;  /* 0x000000ffff007224 */ /* 0x000fe400078e00ff */
[----:B----4-:R-:W-:Y:S02]  /*0310*/  IMAD.WIDE R18, R21, 0x4, R24 ;  /* 0x0000000415127825 */ /* 0x010fe400078e0218 */
[----:B------:R-:W4:Y:S03]  /*0320*/  LDC.64 R24, c[0x0][0x218] ;  /* 0x00008600ff187b82 */ /* 0x000f260000000a00 */
[----:B------:R-:W2:Y:S04]  /*0330*/  @!P0 LDG.E.EL R20, desc[UR4][R18.64] ;  /* 0x0000000412148981 */ /* 0x000ea8000c2e1900 */
[----:B------:R1:W2:Y:S01]  /*0340*/  @!P0 LDG.E.EL R0, desc[UR4][R18.64] ;  /* 0x0000000412008981 */ /* 0x0002a2000c2e1900 */
[----:B0-----:R-:W-:-:S02]  /*0350*/  CS2R R14, SRZ ;  /* 0x00000000000e7805 */ /* 0x001fc4000001ff00 */
[----:B------:R-:W-:Y:S01]  /*0360*/  CS2R R12, SRZ ;  /* 0x00000000000c7805 */ /* 0x000fe2000001ff00 */
[----:B-1----:R-:W-:-:S05]  /*0370*/  IMAD.WIDE R26, R21, 0x4, R26 ;  /* 0x00000004151a7825 */ /* 0x002fca00078e021a */
[----:B------:R-:W2:Y:S01]  /*0380*/  @!P0 LDG.E.EL R14, desc[UR4][R26.64] ;  /* 0x000000041a0e8981 */ /* 0x000ea2000c2e1900 */
[----:B------:R-:W0:Y:S03]  /*0390*/  LDC.64 R18, c[0x0][0x238] ;  /* 0x00008e00ff127b82 */ /* 0x000e260000000a00 */
[----:B------:R-:W2:Y:S01]  /*03a0*/  @!P0 LDG.E.EL R15, desc[UR4][R26.64] ;  /* 0x000000041a0f8981 */ /* 0x000ea2000c2e1900 */
[----:B----4-:R-:W-:-:S05]  /*03b0*/  IMAD.WIDE R24, R2, 0x4, R24 ;  /* 0x0000000402187825 */ /* 0x010fca00078e0218 */
[----:B------:R1:W4:Y:S01]  /*03c0*/  @!P0 LDG.E.64 R12, desc[UR4][R24.64] ;  /* 0x00000004180c8981 */ /* 0x000322000c1e1b00 */
[----:B---3--:R-:W-:-:S04]  /*03d0*/  IMAD.WIDE R30, R21, 0x4, R30 ;  /* 0x00000004151e7825 */ /* 0x008fc800078e021e */
[----:B0-----:R-:W-:Y:S01]  /*03e0*/  IMAD.WIDE R18, R21, 0x4, R18 ;  /* 0x0000000415127825 */ /* 0x001fe200078e0212 */
[----:B------:R-:W-:Y:S01]  /*03f0*/  HFMA2.MMA R3, -RZ, RZ, 0, 0 ;  /* 0x00000000ff037435 */ /* 0x000fe200000001ff */
[----:B------:R-:W-:-:S06]  /*0400*/  CS2R R34, SRZ ;  /* 0x0000000000227805 */ /* 0x000fcc000001ff00 */
[----:B------:R-:W3:Y:S04]  /*0410*/  @!P0 LDG.E.EL R34, desc[UR4][R30.64] ;  /* 0x000000041e228981 */ /* 0x000ee8000c2e1900 */
[----:B------:R0:W3:Y:S01]  /*0420*/  @!P0 LDG.E.EL R3, desc[UR4][R30.64] ;  /* 0x000000041e038981 */ /* 0x0000e2000c2e1900 */
[----:B-1----:R-:W-:-:S03]  /*0430*/  IMAD.MOV.U32 R24, RZ, RZ, RZ ;  /* 0x000000ffff187224 */ /* 0x002fc600078e00ff */
[----:B------:R-:W3:Y:S01]  /*0440*/  @!P0 LDG.E.EL R35, desc[UR4][R18.64] ;  /* 0x0000000412238981 */ /* 0x000ee2000c2e1900 */
[----:B------:R-:W-:-:S03]  /*0450*/  IMAD.WIDE R38, R33, 0x8, R38 ;  /* 0x0000000821267825 */ /* 0x000fc600078e0226 */
[----:B------:R1:W3:Y:S01]  /*0460*/  @!P0 LDG.E.EL R24, desc[UR4][R18.64] ;  /* 0x0000000412188981 */ /* 0x0002e2000c2e1900 */
[----:B0-----:R-:W-:Y:S01]  /*0470*/  IMAD.MOV.U32 R31, RZ, RZ, RZ ;  /* 0x000000ffff1f7224 */ /* 0x001fe200078e00ff */
[----:B-1----:R-:W-:-:S06]  /*0480*/  CS2R R18, SRZ ;  /* 0x0000000000127805 */ /* 0x002fcc000001ff00 */
[----:B------:R0:W3:Y:S02]  /*0490*/  @!P0 LDG.E.EL.64 R18, desc[UR4][R38.64] ;  /* 0x0000000426128981 */ /* 0x0000e4000c2e1b00 */
[----:B0-----:R-:W0:Y:S02]  /*04a0*/  LDC.64 R38, c[0x0][0x2b0] ;  /* 0x0000ac00ff267b82 */ /* 0x001e240000000a00 */
[----:B0-----:R-:W-:Y:S01]  /*04b0*/  IMAD.WIDE R38, R33, 0x4, R38 ;  /* 0x0000000421267825 */ /* 0x001fe200078e0226 */
[----:B------:R-:W-:-:S04]  /*04c0*/  SHF.R.U32.HI R29, RZ, 0x1c, R23 ;  /* 0x0000001cff1d7819 */ /* 0x000fc80000011617 */
[----:B------:R-:W-:-:S04]  /*04d0*/  LOP3.LUT R29, R29, 0x8, RZ, 0xc0, !PT ;  /* 0x000000081d1d7812 */ /* 0x000fc800078ec0ff */
[----:B------:R-:W-:Y:S02]  /*04e0*/  IADD3 R29, P1, R22, R29, RZ ;  /* 0x0000001d161d7210 */ /* 0x000fe40007f3e0ff */
[C---:B-----5:R-:W-:Y:S02]  /*04f0*/  LEA R25, P2, R8.reuse, UR6, 0x2 ;  /* 0x0000000608197c11 */ /* 0x060fe4000f8410ff */
[----:B------:R-:W-:Y:S01]  /*0500*/  SHF.R.U32.HI R21, RZ, 0x1c, R17 ;  /* 0x0000001cff157819 */ /* 0x000fe20000011611 */
[----:B------:R-:W-:Y:S01]  /*0510*/  IMAD.X R26, RZ, RZ, R23, P1 ;  /* 0x000000ffff1a7224 */ /* 0x000fe200008e0617 */
[--C-:B------:R-:W-:Y:S02]  /*0520*/  SHF.R.U32.HI R22, RZ, 0x1a, R9.reuse ;  /* 0x0000001aff167819 */ /* 0x100fe40000011609 */
[----:B------:R-:W-:Y:S02]  /*0530*/  LEA.HI.X R23, R8, UR7, R9, 0x2, P2 ;  /* 0x0000000708177c11 */ /* 0x000fe400090f1409 */
[----:B------:R-:W-:-:S02]  /*0540*/  LOP3.LUT R9, R21, 0x8, RZ, 0xc0, !PT ;  /* 0x0000000815097812 */ /* 0x000fc400078ec0ff */
[----:B------:R-:W-:Y:S02]  /*0550*/  LEA R21, P1, R10, UR6, 0x2 ;  /* 0x000000060a157c11 */ /* 0x000fe4000f8210ff */
[----:B------:R-:W-:Y:S02]  /*0560*/  LOP3.LUT R8, R22, 0x20, RZ, 0xc0, !PT ;  /* 0x0000002016087812 */ /* 0x000fe400078ec0ff */
[--C-:B------:R-:W-:Y:S02]  /*0570*/  SHF.R.U32.HI R42, RZ, 0x1a, R11.reuse ;  /* 0x0000001aff2a7819 */ /* 0x100fe4000001160b */
[----:B------:R-:W-:Y:S02]  /*0580*/  IADD3 R28, P3, R16, R9, RZ ;  /* 0x00000009101c7210 */ /* 0x000fe40007f7e0ff */
[----:B------:R-:W-:Y:S02]  /*0590*/  LEA.HI.X R22, R10, UR7, R11, 0x2, P1 ;  /* 0x000000070a167c11 */ /* 0x000fe400088f140b */
[----:B------:R-:W-:-:S02]  /*05a0*/  IADD3 R8, P1, R8, R25, RZ ;  /* 0x0000001908087210 */ /* 0x000fc40007f3e0ff */
[----:B------:R-:W-:Y:S01]  /*05b0*/  LOP3.LUT R42, R42, 0x20, RZ, 0xc0, !PT ;  /* 0x000000202a2a7812 */ /* 0x000fe200078ec0ff */
[----:B------:R-:W-:Y:S02]  /*05c0*/  IMAD.X R25, RZ, RZ, R17, P3 ;  /* 0x000000ffff197224 */ /* 0x000fe400018e0611 */
[----:B------:R-:W-:Y:S01]  /*05d0*/  IMAD.X R16, RZ, RZ, R23, P1 ;  /* 0x000000ffff107224 */ /* 0x000fe200008e0617 */
[----:B------:R-:W-:Y:S02]  /*05e0*/  IADD3 R42, P2, R42, R21, RZ ;  /* 0x000000152a2a7210 */ /* 0x000fe40007f5e0ff */
[C---:B------:R-:W-:Y:S02]  /*05f0*/  SHF.L.U64.HI R23, R29.reuse, 0x5, R26 ;  /* 0x000000051d177819 */ /* 0x040fe4000001021a */
[----:B------:R-:W-:Y:S02]  /*0600*/  SHF.L.U32 R29, R29, 0x5, RZ ;  /* 0x000000051d1d7819 */ /* 0x000fe400000006ff */
[C---:B------:R-:W-:Y:S01]  /*0610*/  SHF.L.U64.HI R25, R28.reuse, 0x5, R25 ;  /* 0x000000051c197819 */ /* 0x040fe20000010219 */
[----:B------:R-:W-:-:S02]  /*0620*/  IMAD.SHL.U32 R28, R28, 0x20, RZ ;  /* 0x000000201c1c7824 */ /* 0x000fc400078e00ff */
[----:B------:R-:W-:Y:S01]  /*0630*/  IMAD.X R22, RZ, RZ, R22, P2 ;  /* 0x000000ffff167224 */ /* 0x000fe200010e0616 */
[----:B------:R-:W-:Y:S02]  /*0640*/  IADD3 R10, P2, R42, R29, RZ ;  /* 0x0000001d2a0a7210 */ /* 0x000fe40007f5e0ff */
[----:B------:R-:W-:Y:S02]  /*0650*/  IADD3 R40, P1, R29, R8, RZ ;  /* 0x000000081d287210 */ /* 0x000fe40007f3e0ff */
[----:B------:R-:W-:Y:S01]  /*0660*/  IADD3 R8, P3, R28, R8, RZ ;  /* 0x000000081c087210 */ /* 0x000fe20007f7e0ff */
[----:B------:R-:W-:Y:S01]  /*0670*/  IMAD.X R11, R22, 0x1, R23, P2 ;  /* 0x00000001160b7824 */ /* 0x000fe200010e0617 */
[----:B------:R-:W-:Y:S02]  /*0680*/  SHF.L.U32 R21, R37, 0x6, RZ ;  /* 0x0000000625157819 */ /* 0x000fe400000006ff */
[----:B------:R-:W-:Y:S01]  /*0690*/  CS2R R26, SRZ ;  /* 0x00000000001a7805 */ /* 0x000fe2000001ff00 */
[----:B------:R-:W-:-:S02]  /*06a0*/  IMAD.X R41, R23, 0x1, R16, P1 ;  /* 0x0000000117297824 */ /* 0x000fc400008e0610 */
[----:B------:R-:W-:Y:S01]  /*06b0*/  IMAD.X R9, R25, 0x1, R16, P3 ;  /* 0x0000000119097824 */ /* 0x000fe200018e0610 */
[----:B------:R-:W-:Y:S01]  /*06c0*/  IADD3 R42, P2, R28, R42, RZ ;  /* 0x0000002a1c2a7210 */ /* 0x000fe20007f5e0ff */
[C---:B------:R-:W-:Y:S01]  /*06d0*/  IMAD.WIDE R10, R21.reuse, 0x4, R10 ;  /* 0x00000004150a7825 */ /* 0x040fe200078e020a */
[----:B------:R-:W0:Y:S01]  /*06e0*/  LDC.64 R16, c[0x0][0x288] ;  /* 0x0000a200ff107b82 */ /* 0x000e220000000a00 */
[----:B--2---:R-:W-:Y:S02]  /*06f0*/  SHF.R.U32.HI R30, RZ, 0x1a, R5 ;  /* 0x0000001aff1e7819 */ /* 0x004fe40000011605 */
[C---:B------:R-:W-:Y:S01]  /*0700*/  LEA R45, P1, R4.reuse, UR6, 0x2 ;  /* 0x00000006042d7c11 */ /* 0x040fe2000f8210ff */
[----:B------:R1:W2:Y:S01]  /*0710*/  @!P0 LDG.E.EL R26, desc[UR4][R10.64] ;  /* 0x000000040a1a8981 */ /* 0x0002a2000c2e1900 */
[----:B------:R-:W-:Y:S02]  /*0720*/  IMAD.WIDE R40, R21, 0x4, R40 ;  /* 0x0000000415287825 */ /* 0x000fe400078e0228 */
[----:B------:R-:W-:-:S02]  /*0730*/  LEA.HI.X R36, R4, UR7, R5, 0x2, P1 ;  /* 0x0000000704247c11 */ /* 0x000fc400088f1405 */
[----:B------:R-:W-:Y:S01]  /*0740*/  IMAD.X R43, R25, 0x1, R22, P2 ;  /* 0x00000001192b7824 */ /* 0x000fe200010e0616 */
[----:B------:R-:W-:Y:S01]  /*0750*/  SHF.R.U32.HI R4, RZ, 0x1a, R7 ;  /* 0x0000001aff047819 */ /* 0x000fe20000011607 */
[----:B------:R-:W-:Y:S01]  /*0760*/  IMAD.MOV.U32 R22, RZ, RZ, RZ ;  /* 0x000000ffff167224 */ /* 0x000fe200078e00ff */
[----:B------:R5:W2:Y:S01]  /*0770*/  @!P0 LDG.E.EL R31, desc[UR4][R40.64] ;  /* 0x00000004281f8981 */ /* 0x000aa2000c2e1900 */
[----:B-1----:R-:W-:Y:S01]  /*0780*/  LOP3.LUT R10, R30, 0x20, RZ, 0xc0, !PT ;  /* 0x000000201e0a7812 */ /* 0x002fe200078ec0ff */
[C---:B------:R-:W-:Y:S01]  /*0790*/  IMAD.WIDE R42, R21.reuse, 0x4, R42 ;  /* 0x00000004152a7825 */ /* 0x040fe200078e022a */
[----:B------:R-:W-:Y:S02]  /*07a0*/  LEA R5, P3, R6, UR6, 0x2 ;  /* 0x0000000606057c11 */ /* 0x000fe4000f8610ff */
[----:B------:R-:W-:Y:S02]  /*07b0*/  IADD3 R45, P2, R10, R45, RZ ;  /* 0x0000002d0a2d7210 */ /* 0x000fe40007f5e0ff */
[----:B------:R-:W-:Y:S01]  /*07c0*/  LOP3.LUT R4, R4, 0x20, RZ, 0xc0, !PT ;  /* 0x0000002004047812 */ /* 0x000fe200078ec0ff */
[----:B------:R1:W2:Y:S01]  /*07d0*/  @!P0 LDG.E.EL R22, desc[UR4][R42.64] ;  /* 0x000000042a168981 */ /* 0x0002a2000c2e1900 */
[----:B-----5:R-:W5:Y:S01]  /*07e0*/  LDC.64 R40, c[0x0][0x268] ;  /* 0x00009a00ff287b82 */ /* 0x020f620000000a00 */
[----:B------:R-:W-:Y:S01]  /*07f0*/  IMAD.X R36, RZ, RZ, R36, P2 ;  /* 0x000000ffff247224 */ /* 0x000fe200010e0624 */
[----:B------:R-:W-:Y:S01]  /*0800*/  IADD3 R5, P1, R4, R5, RZ ;  /* 0x0000000504057210 */ /* 0x000fe20007f3e0ff */
[----:B------:R-:W-:Y:S01]  /*0810*/  IMAD.WIDE R8, R21, 0x4, R8 ;  /* 0x0000000415087825 */ /* 0x000fe200078e0208 */
[----:B------:R-:W-:-:S02]  /*0820*/  LEA.HI.X R30, R6, UR7, R7, 0x2, P3 ;  /* 0x00000007061e7c11 */ /* 0x000fc400098f1407 */
[----:B------:R-:W-:Y:S02]  /*0830*/  CS2R R10, SRZ ;  /* 0x00000000000a7805 */ /* 0x000fe4000001ff00 */
[----:B------:R-:W-:Y:S01]  /*0840*/  IADD3 R44, P4, R28, R45, RZ ;  /* 0x0000002d1c2c7210 */ /* 0x000fe20007f9e0ff */
[----:B------:R-:W-:Y:S01]  /*0850*/  FADD R0, R0, 9.9999997473787516356e-06 ;  /* 0x3727c5ac00007421 */ /* 0x000fe20000000000 */
[----:B------:R0:W2:Y:S01]  /*0860*/  @!P0 LDG.E.EL R27, desc[UR4][R8.64] ;  /* 0x00000004081b8981 */ /* 0x0000a2000c2e1900 */
[----:B-1----:R-:W-:Y:S01]  /*0870*/  IADD3 R42, P2, R45, R29, RZ ;  /* 0x0000001d2d2a7210 */ /* 0x002fe20007f5e0ff */
[----:B------:R-:W-:Y:S01]  /*0880*/  IMAD.X R30, RZ, RZ, R30, P1 ;  /* 0x000000ffff1e7224 */ /* 0x000fe200008e061e */
[----:B------:R-:W-:Y:S01]  /*0890*/  IADD3 R4, P3, R5, R29, RZ ;  /* 0x0000001d05047210 */ /* 0x000fe20007f7e0ff */
[----:B------:R-:W-:Y:S01]  /*08a0*/  IMAD.X R45, R25, 0x1, R36, P4 ;  /* 0x00000001192d7824 */ /* 0x000fe200020e0624 */
[----:B------:R-:W-:Y:S01]  /*08b0*/  ULDC.64 UR6, c[0x0][0x290] ;  /* 0x0000a40000067ab9 */ /* 0x000fe20000000a00 */
[----:B------:R-:W-:Y:S01]  /*08c0*/  IMAD.X R43, R36, 0x1, R23, P2 ;  /* 0x00000001242b7824 */ /* 0x000fe200010e0617 */
[----:B------:R-:W-:Y:S01]  /*08d0*/  IADD3 R28, P5, R28, R5, RZ ;  /* 0x000000051c1c7210 */ /* 0x000fe20007fbe0ff */
[----:B0-----:R-:W-:Y:S01]  /*08e0*/  IMAD.WIDE R6, R32, 0x8, R16 ;  /* 0x0000000820067825 */ /* 0x001fe200078e0210 */
[----:B------:R-:W-:-:S03]  /*08f0*/  CS2R R8, SRZ ;  /* 0x0000000000087805 */ /* 0x000fc6000001ff00 */
[----:B------:R-:W-:Y:S01]  /*0900*/  IMAD.MOV.U32 R36, RZ, RZ, RZ ;  /* 0x000000ffff247224 */ /* 0x000fe200078e00ff */
[----:B------:R-:W-:Y:S01]  /*0910*/  IADD3.X R5, R30, R23, RZ, P3, !PT ;  /* 0x000000171e057210 */ /* 0x000fe20001ffe4ff */
[C---:B------:R-:W-:Y:S01]  /*0920*/  IMAD.WIDE R42, R21.reuse, 0x4, R42 ;  /* 0x00000004152a7825 */ /* 0x040fe200078e022a */
[----:B------:R0:W2:Y:S03]  /*0930*/  @!P0 LDG.E.EL.128 R8, desc[UR4][R6.64] ;  /* 0x0000000406088981 */ /* 0x0000a6000c2e1d00 */
[----:B------:R-:W-:Y:S01]  /*0940*/  IMAD.MOV.U32 R23, RZ, RZ, RZ ;  /* 0x000000ffff177224 */ /* 0x000fe200078e00ff */
[----:B------:R1:W2:Y:S01]  /*0950*/  @!P0 LDG.E.EL R36, desc[UR4][R42.64] ;  /* 0x000000042a248981 */ /* 0x0002a2000c2e1900 */
[----:B------:R-:W-:Y:S01]  /*0960*/  IMAD.WIDE R4, R21, 0x4, R4 ;  /* 0x0000000415047825 */ /* 0x000fe200078e0204 */
[----:B0-----:R-:W0:Y:S01]  /*0970*/  LDC.64 R6, c[0x0][0x278] ;  /* 0x00009e00ff067b82 */ /* 0x001e220000000a00 */
[----:B------:R-:W-:-:S02]  /*0980*/  CS2R R16, SRZ ;  /* 0x0000000000107805 */ /* 0x000fc4000001ff00 */
[----:B------:R-:W-:Y:S01]  /*0990*/  IMAD.X R29, R25, 0x1, R30, P5 ;  /* 0x00000001191d7824 */ /* 0x000fe200028e061e */
[----:B------:R4:W2:Y:S01]  /*09a0*/  @!P0 LDG.E.EL R23, desc[UR4][R4.64] ;  /* 0x0000000404178981 */ /* 0x0008a2000c2e1900 */
[----:B-1----:R-:W-:Y:S01]  /*09b0*/  FADD R43, R20, 9.9999997473787516356e-06 ;  /* 0x3727c5ac142b7421 */ /* 0x002fe20000000000 */
[----:B------:R-:W1:Y:S01]  /*09c0*/  MUFU.SQRT R42, R0 ;  /* 0x00000000002a7308 */ /* 0x000e620000002000 */
[----:B-----5:R-:W-:Y:S01]  /*09d0*/  IMAD.WIDE R40, R32, 0x4, R40 ;  /* 0x0000000420287825 */ /* 0x020fe200078e0228 */
[----:B------:R-:W-:-:S03]  /*09e0*/  MOV R25, RZ ;  /* 0x000000ff00197202 */ /* 0x000fc60000000f00 */
[C---:B------:R-:W-:Y:S01]  /*09f0*/  IMAD.WIDE R28, R21.reuse, 0x4, R28 ;  /* 0x00000004151c7825 */ /* 0x040fe200078e021c */
[----:B------:R5:W2:Y:S01]  /*0a00*/  @!P0 LDG.E.EL.64 R16, desc[UR4][R40.64] ;  /* 0x0000000428108981 */ /* 0x000aa2000c2e1b00 */
[----:B----4-:R-:W4:Y:S01]  /*0a10*/  LDC.64 R4, c[0x0][0x2a8] ;  /* 0x0000aa00ff047b82 */ /* 0x010f220000000a00 */
[----:B------:R-:W0:Y:S02]  /*0a20*/  MUFU.SQRT R43, R43 ;  /* 0x0000002b002b7308 */ /* 0x000e240000002000 */
[----:B------:R0:W2:Y:S01]  /*0a30*/  @!P0 LDG.E.EL R25, desc[UR4][R28.64] ;  /* 0x000000041c198981 */ /* 0x0000a2000c2e1900 */
[----:B------:R-:W-:Y:S02]  /*0a40*/  IMAD.MOV.U32 R30, RZ, RZ, RZ ;  /* 0x000000ffff1e7224 */ /* 0x000fe400078e00ff */
[----:B------:R-:W-:Y:S01]  /*0a50*/  IMAD.WIDE R44, R21, 0x4, R44 ;  /* 0x00000004152c7825 */ /* 0x000fe200078e022c */
[C---:B-1----:R-:W-:Y:S01]  /*0a60*/  FSETP.GT.AND P2, PT, R42.reuse, 8.50705917302346158658e+37, PT ;  /* 0x7e8000002a00780b */ /* 0x042fe20003f44000 */
[----:B-----5:R-:W1:Y:S02]  /*0a70*/  LDC.64 R40, c[0x0][0x2e8] ;  /* 0x0000ba00ff287b82 */ /* 0x020e640000000a00 */
[----:B------:R-:W-:Y:S01]  /*0a80*/  IMAD.MOV.U32 R21, RZ, RZ, RZ ;  /* 0x000000ffff157224 */ /* 0x000fe200078e00ff */
[----:B------:R4:W5:Y:S01]  /*0a90*/  @!P0 LDG.E.EL R30, desc[UR4][R44.64] ;  /* 0x000000042c1e8981 */ /* 0x000962000c2e1900 */
[----:B------:R-:W-:Y:S01]  /*0aa0*/  IMAD.MOV.U32 R20, RZ, RZ, RZ ;  /* 0x000000ffff147224 */ /* 0x000fe200078e00ff */
[----:B------:R-:W-:Y:S01]  /*0ab0*/  FSETP.GEU.AND P4, PT, R42, 1.175494350822287508e-38, PT ;  /* 0x008000002a00780b */ /* 0x000fe20003f8e000 */
[----:B0-----:R-:W-:Y:S01]  /*0ac0*/  IMAD.WIDE R28, R33, 0x4, R6 ;  /* 0x00000004211c7825 */ /* 0x001fe200078e0206 */
[----:B------:R-:W-:-:S02]  /*0ad0*/  FSETP.GT.AND P1, PT, R43, 8.50705917302346158658e+37, PT ;  /* 0x7e8000002b00780b */ /* 0x000fc40003f24000 */
[----:B------:R-:W-:Y:S02]  /*0ae0*/  FSETP.GEU.AND P3, PT, R43, 1.175494350822287508e-38, PT ;  /* 0x008000002b00780b */ /* 0x000fe40003f6e000 */
[----:B------:R-:W-:Y:S01]  /*0af0*/  CS2R R6, SRZ ;  /* 0x0000000000067805 */ /* 0x000fe2000001ff00 */
[----:B------:R-:W5:Y:S04]  /*0b00*/  @!P0 LDG.E.EL R21, desc[UR4][R28.64] ;  /* 0x000000041c158981 */ /* 0x000f68000c2e1900 */
[----:B------:R0:W5:Y:S01]  /*0b10*/  @!P0 LDG.E.EL R20, desc[UR4][R28.64] ;  /* 0x000000041c148981 */ /* 0x000162000c2e1900 */
[----:B----4-:R-:W-:-:S04]  /*0b20*/  IMAD.WIDE R44, R33, 0x8, R4 ;  /* 0x00000008212c7825 */ /* 0x010fc800078e0204 */
[----:B------:R-:W-:Y:S01]  /*0b30*/  @P2 FMUL R42, R42, 0.25 ;  /* 0x3e8000002a2a2820 */ /* 0x000fe20000400000 */
[----:B------:R-:W4:Y:S01]  /*0b40*/  @!P0 LDG.E.EL R7, desc[UR4][R38.64] ;  /* 0x0000000426078981 */ /* 0x000f22000c2e1900 */
[----:B------:R-:W-:-:S03]  /*0b50*/  @P1 FMUL R43, R43, 0.25 ;  /* 0x3e8000002b2b1820 */ /* 0x000fc60000400000 */
[----:B------:R1:W4:Y:S01]  /*0b60*/  @!P0 LDG.E.EL R6, desc[UR4][R38.64] ;  /* 0x0000000426068981 */ /* 0x000322000c2e1900 */
[----:B0-----:R-:W-:Y:S01]  /*0b70*/  CS2R R28, SRZ ;  /* 0x00000000001c7805 */ /* 0x001fe2000001ff00 */
[----:B------:R-:W-:Y:S01]  /*0b80*/  @!P4 FMUL R42, R42, 16777216 ;  /* 0x4b8000002a2ac820 */ /* 0x000fe20000400000 */
[----:B------:R-:W-:-:S04]  /*0b90*/  @!P3 FMUL R43, R43, 16777216 ;  /* 0x4b8000002b2bb820 */ /* 0x000fc80000400000 */
[----:B------:R0:W4:Y:S01]  /*0ba0*/  @!P0 LDG.E.EL.64 R28, desc[UR4][R44.64] ;  /* 0x000000042c1c8981 */ /* 0x000122000c2e1b00 */
[----:B-1----:R-:W1:Y:S01]  /*0bb0*/  LDC.64 R38, c[0x0][0x298] ;  /* 0x0000a600ff267b82 */ /* 0x002e620000000a00 */
[----:B------:R3:W3:Y:S01]  /*0bc0*/  MUFU.RCP R4, R43 ;  /* 0x0000002b00047308 */ /* 0x0006e20000001000 */
[----:B0-----:R-:W-:-:S07]  /*0bd0*/  IMAD.MOV.U32 R44, RZ, RZ, 0x3e800000 ;  /* 0x3e800000ff2c7424 */ /* 0x001fce00078e00ff */
[----:B------:R-:W0:Y:S01]  /*0be0*/  MUFU.RCP R42, R42 ;  /* 0x0000002a002a7308 */ /* 0x000e220000001000 */
[----:B------:R-:W-:Y:S01]  /*0bf0*/  IMAD.MOV.U32 R5, RZ, RZ, RZ ;  /* 0x000000ffff057224 */ /* 0x000fe200078e00ff */
[C---:B------:R-:W-:Y:S01]  /*0c00*/  FSEL R45, R44.reuse, 1, P1 ;  /* 0x3f8000002c2d7808 */ /* 0x040fe20000800000 */
[----:B------:R-:W-:Y:S01]  /*0c10*/  IMAD.MOV.U32 R0, RZ, RZ, RZ ;  /* 0x000000ffff007224 */ /* 0x000fe200078e00ff */
[----:B------:R-:W-:Y:S01]  /*0c20*/  FSEL R44, R44, 1, P2 ;  /* 0x3f8000002c2c7808 */ /* 0x000fe20001000000 */
[----:B------:R-:W-:-:S04]  /*0c30*/  IMAD.WIDE R40, R33, 0x4, R40 ;  /* 0x0000000421287825 */ /* 0x000fc800078e0228 */
[----:B------:R-:W-:Y:S01]  /*0c40*/  @!P3 FMUL R45, R45, 16777216 ;  /* 0x4b8000002d2db820 */ /* 0x000fe20000400000 */
[----:B------:R-:W-:Y:S01]  /*0c50*/  @!P4 FMUL R44, R44, 16777216 ;  /* 0x4b8000002c2cc820 */ /* 0x000fe20000400000 */
[----:B------:R-:W4:Y:S01]  /*0c60*/  @!P0 LDG.E.EL R5, desc[UR4][R40.64] ;  /* 0x0000000428058981 */ /* 0x000f22000c2e1900 */
[----:B---3--:R-:W-:Y:S01]  /*0c70*/  FADD R43, -R15, R12 ;  /* 0x0000000c0f2b7221 */ /* 0x008fe20000000100 */
[----:B------:R-:W-:Y:S02]  /*0c80*/  FMUL R4, R4, R45 ;  /* 0x0000002d04047220 */ /* 0x000fe40000400000 */
[----:B------:R3:W4:Y:S02]  /*0c90*/  @!P0 LDG.E.EL R0, desc[UR4][R40.64] ;  /* 0x0000000428008981 */ /* 0x000724000c2e1900 */
[----:B---3--:R-:W-:Y:S01]  /*0ca0*/  FADD R41, -R14, R13 ;  /* 0x0000000d0e297221 */ /* 0x008fe20000000100 */
[----:B0-----:R-:W-:Y:S01]  /*0cb0*/  FMUL R40, R42, R44 ;  /* 0x0000002c2a287220 */ /* 0x001fe20000400000 */
[----:B------:R-:W-:-:S02]  /*0cc0*/  CS2R R12, SRZ ;  /* 0x00000000000c7805 */ /* 0x000fc4000001ff00 */
[----:B------:R-:W-:Y:S01]  /*0cd0*/  CS2R R14, SRZ ;  /* 0x00000000000e7805 */ /* 0x000fe2000001ff00 */
[----:B-1----:R-:W-:-:S04]  /*0ce0*/  IMAD.WIDE R44, R32, 0x8, R38 ;  /* 0x00000008202c7825 */ /* 0x002fc800078e0226 */
[----:B------:R-:W-:Y:S01]  /*0cf0*/  FMUL R40, R40, R41 ;  /* 0x0000002928287220 */ /* 0x000fe20000400000 */
[----:B------:R-:W-:Y:S01]  /*0d00*/  FMUL R43, R4, R43 ;  /* 0x0000002b042b7220 */ /* 0x000fe20000400000 */
[----:B------:R-:W0:Y:S01]  /*0d10*/  LDC.64 R38, c[0x0][0x2b8] ;  /* 0x0000ae00ff267b82 */ /* 0x000e220000000a00 */
[----:B------:R0:W3:Y:S01]  /*0d20*/  @!P0 LDG.E.EL.128 R12, desc[UR4][R44.64] ;  /* 0x000000042c0c8981 */ /* 0x0000e2000c2e1d00 */
[----:B------:R-:W-:Y:S01]  /*0d30*/  FFMA R4, R40, R34, R35 ;  /* 0x0000002228047223 */ /* 0x000fe20000000023 */
[----:B------:R-:W-:-:S04]  /*0d40*/  SHF.R.U32.HI R35, RZ, 0x1d, R19 ;  /* 0x0000001dff237819 */ /* 0x000fc80000011613 */
[----:B------:R-:W-:Y:S01]  /*0d50*/  LOP3.LUT R35, R35, 0x4, RZ, 0xc0, !PT ;  /* 0x0000000423237812 */ /* 0x000fe200078ec0ff */
[----:B------:R-:W-:-:S03]  /*0d60*/  FFMA R3, R43, R3, R24 ;  /* 0x000000032b037223 */ /* 0x000fc60000000018 */
[----:B------:R-:W-:-:S04]  /*0d70*/  IADD3 R42, P1, R18, R35, RZ ;  /* 0x00000023122a7210 */ /* 0x000fc80007f3e0ff */
[----:B------:R-:W-:Y:S02]  /*0d80*/  IADD3.X R35, RZ, R19, RZ, P1, !PT ;  /* 0x00000013ff237210 */ /* 0x000fe40000ffe4ff */
[----:B------:R-:W1:Y:S01]  /*0d90*/  LDC.64 R18, c[0x0][0x2c0] ;  /* 0x0000b000ff127b82 */ /* 0x000e620000000a00 */
[----:B0-----:R-:W-:-:S07]  /*0da0*/  IMAD.WIDE R44, R33, 0x8, R38 ;  /* 0x00000008212c7825 */ /* 0x001fce00078e0226 */
[----:B------:R-:W0:Y:S01]  /*0db0*/  LDC.64 R38, c[0x0][0x2e0] ;  /* 0x0000b800ff267b82 */ /* 0x000e220000000a00 */
[----:B--2---:R-:W-:Y:S02]  /*0dc0*/  SHF.R.U32.HI R43, RZ, 0x1b, R9 ;  /* 0x0000001bff2b7819 */ /* 0x004fe40000011609 */
[----:B------:R-:W-:Y:S02]  /*0dd0*/  LEA R34, P2, R8, UR6, 0x2 ;  /* 0x0000000608227c11 */ /* 0x000fe4000f8410ff */
[----:B------:R-:W-:Y:S01]  /*0de0*/  LOP3.LUT R43, R43, 0x10, RZ, 0xc0, !PT ;  /* 0x000000102b2b7812 */ /* 0x000fe200078ec0ff */
[----:B------:R-:W-:Y:S01]  /*0df0*/  FADD R24, R36, -R31 ;  /* 0x8000001f24187221 */ /* 0x000fe20000000000 */
[C---:B------:R-:W-:Y:S01]  /*0e00*/  SHF.L.U64.HI R36, R42.reuse, 0x4, R35 ;  /* 0x000000042a247819 */ /* 0x040fe20000010223 */
[----:B------:R-:W-:Y:S01]  /*0e10*/  IMAD.SHL.U32 R42, R42, 0x10, RZ ;  /* 0x000000102a2a7824 */ /* 0x000fe200078e00ff */
[----:B------:R-:W-:Y:S02]  /*0e20*/  LEA.HI.X R9, R8, UR7, R9, 0x2, P2 ;  /* 0x0000000708097c11 */ /* 0x000fe400090f1409 */
[----:B------:R-:W-:-:S04]  /*0e30*/  IADD3 R43, P2, R43, R34, RZ ;  /* 0x000000222b2b7210 */ /* 0x000fc80007f5e0ff */
[----:B------:R-:W-:Y:S01]  /*0e40*/  IADD3 R40, P1, R42, R43, RZ ;  /* 0x0000002b2a287210 */ /* 0x000fe20007f3e0ff */
[----:B------:R-:W-:Y:S02]  /*0e50*/  IMAD.X R9, RZ, RZ, R9, P2 ;  /* 0x000000ffff097224 */ /* 0x000fe400010e0609 */
[----:B------:R-:W-:Y:S01]  /*0e60*/  FFMA R24, R24, R16, R31 ;  /* 0x0000001018187223 */ /* 0x000fe2000000001f */
[----:B------:R-:W-:Y:S01]  /*0e70*/  FADD R31, R23, -R26 ;  /* 0x8000001a171f7221 */ /* 0x000fe20000000000 */
[----:B------:R-:W-:Y:S02]  /*0e80*/  IMAD.X R41, R36, 0x1, R9, P1 ;  /* 0x0000000124297824 */ /* 0x000fe400008e0609 */
[----:B------:R-:W-:Y:S01]  /*0e90*/  FADD R23, R25, -R22 ;  /* 0x8000001619177221 */ /* 0x000fe20000000000 */
[-C--:B------:R-:W-:Y:S01]  /*0ea0*/  FFMA R25, R31, R17.reuse, R26 ;  /* 0x000000111f197223 */ /* 0x080fe2000000001a */
[----:B------:R-:W-:Y:S01]  /*0eb0*/  IMAD.SHL.U32 R31, R37, 0x10, RZ ;  /* 0x00000010251f7824 */ /* 0x000fe200078e00ff */
[----:B------:R-:W-:Y:S01]  /*0ec0*/  CS2R R34, SRZ ;  /* 0x0000000000227805 */ /* 0x000fe2000001ff00 */
[----:B------:R-:W-:Y:S01]  /*0ed0*/  FFMA R22, R23, R17, R22 ;  /* 0x0000001117167223 */ /* 0x000fe20000000016 */
[----:B------:R-:W-:-:S02]  /*0ee0*/  IMAD.MOV.U32 R23, RZ, RZ, RZ ;  /* 0x000000ffff177224 */ /* 0x000fc400078e00ff */
[----:B------:R-:W-:-:S04]  /*0ef0*/  IMAD.WIDE R40, R31, 0x4, R40 ;  /* 0x000000041f287825 */ /* 0x000fc800078e0228 */
[----:B-----5:R-:W-:Y:S01]  /*0f00*/  FADD R30, R30, -R27 ;  /* 0x8000001b1e1e7221 */ /* 0x020fe20000000000 */
[----:B------:R-:W2:Y:S01]  /*0f10*/  @!P0 LDG.E.EL.64 R34, desc[UR4][R44.64] ;  /* 0x000000042c228981 */ /* 0x000ea2000c2e1b00 */
[----:B------:R-:W-:Y:S02]  /*0f20*/  SHF.R.U32.HI R8, RZ, 0x1b, R11 ;  /* 0x0000001bff087819 */ /* 0x000fe4000001160b */
[----:B------:R-:W-:Y:S01]  /*0f30*/  FFMA R27, R30, R16, R27 ;  /* 0x000000101e1b7223 */ /* 0x000fe2000000001b */
[----:B------:R1:W5:Y:S01]  /*0f40*/  @!P0 LDG.E.EL R23, desc[UR4][R40.64] ;  /* 0x0000000428178981 */ /* 0x000362000c2e1900 */
[----:B------:R-:W-:Y:S02]  /*0f50*/  CS2R R16, SRZ ;  /* 0x0000000000107805 */ /* 0x000fe4000001ff00 */
[----:B------:R-:W-:Y:S02]  /*0f60*/  LEA R26, P1, R10, UR6, 0x2 ;  /* 0x000000060a1a7c11 */ /* 0x000fe4000f8210ff */
[----:B------:R-:W-:Y:S01]  /*0f70*/  LOP3.LUT R8, R8, 0x10, RZ, 0xc0, !PT ;  /* 0x0000001008087812 */ /* 0x000fe200078ec0ff */
[----:B-1----:R-:W-:Y:S01]  /*0f80*/  IMAD.WIDE R40, R32, 0x8, R18 ;  /* 0x0000000820287825 */ /* 0x002fe200078e0212 */
[----:B------:R-:W-:-:S02]  /*0f90*/  CS2R R18, SRZ ;  /* 0x0000000000127805 */ /* 0x000fc4000001ff00 */
[----:B------:R-:W-:Y:S02]  /*0fa0*/  LEA.HI.X R10, R10, UR7, R11, 0x2, P1 ;  /* 0x000000070a0a7c11 */ /* 0x000fe400088f140b */
[----:B------:R-:W-:Y:S02]  /*0fb0*/  IADD3 R11, P1, R8, R26, RZ ;  /* 0x0000001a080b7210 */ /* 0x000fe40007f3e0ff */
[----:B------:R1:W5:Y:S01]  /*0fc0*/  @!P0 LDG.E.EL.128 R16, desc[UR4][R40.64] ;  /* 0x0000000428108981 */ /* 0x000362000c2e1d00 */
[----:B0-----:R-:W-:Y:S01]  /*0fd0*/  IMAD.WIDE R44, R33, 0x8, R38 ;  /* 0x00000008212c7825 */ /* 0x001fe200078e0226 */
[----:B------:R-:W-:Y:S02]  /*0fe0*/  CS2R R38, SRZ ;  /* 0x0000000000267805 */ /* 0x000fe4000001ff00 */
[----:B----4-:R-:W-:-:S04]  /*0ff0*/  SHF.R.U32.HI R8, RZ, 0x1d, R29 ;  /* 0x0000001dff087819 */ /* 0x010fc8000001161d */
[----:B------:R3:W4:Y:S01]  /*1000*/  @!P0 LDG.E.EL.64 R38, desc[UR4][R44.64] ;  /* 0x000000042c268981 */ /* 0x000722000c2e1b00 */
[----:B------:R-:W-:-:S04]  /*1010*/  LOP3.LUT R33, R8, 0x4, RZ, 0xc0, !PT ;  /* 0x0000000408217812 */ /* 0x000fc800078ec0ff */
[----:B------:R-:W-:Y:S02]  /*1020*/  IADD3 R33, P2, R28, R33, RZ ;  /* 0x000000211c217210 */ /* 0x000fe40007f5e0ff */
[----:B------:R-:W-:Y:S02]  /*1030*/  IADD3.X R28, RZ, R10, RZ, P1, !PT ;  /* 0x0000000aff1c7210 */ /* 0x000fe40000ffe4ff */
[----:B-1----:R-:W-:Y:S01]  /*1040*/  IADD3 R40, P1, R11, R42, RZ ;  /* 0x0000002a0b287210 */ /* 0x002fe20007f3e0ff */
[----:B------:R-:W-:Y:S02]  /*1050*/  IMAD.X R8, RZ, RZ, R29, P2 ;  /* 0x000000ffff087224 */ /* 0x000fe400010e061d */
[C---:B------:R-:W-:Y:S02]  /*1060*/  IMAD.SHL.U32 R30, R33.reuse, 0x10, RZ ;  /* 0x00000010211e7824 */ /* 0x040fe400078e00ff */
[----:B------:R-:W-:Y:S01]  /*1070*/  IMAD.X R41, R28, 0x1, R36, P1 ;  /* 0x000000011c297824 */ /* 0x000fe200008e0624 */
[----:B------:R-:W-:-:S02]  /*1080*/  SHF.L.U64.HI R33, R33, 0x4, R8 ;  /* 0x0000000421217819 */ /* 0x000fc40000010208 */
[----:B------:R-:W-:Y:S02]  /*1090*/  IADD3 R10, P1, R30, R43, RZ ;  /* 0x0000002b1e0a7210 */ /* 0x000fe40007f3e0ff */
[----:B------:R-:W-:-:S03]  /*10a0*/  IADD3 R8, P2, R30, R11, RZ ;  /* 0x0000000b1e087210 */ /* 0x000fc60007f5e0ff */
[----:B------:R-:W-:Y:S01]  /*10b0*/  IMAD.X R11, R33, 0x1, R9, P1 ;  /* 0x00000001210b7824 */ /* 0x000fe200008e0609 */
[----:B------:R-:W-:Y:S02]  /*10c0*/  IADD3.X R9, R33, R28, RZ, P2, !PT ;  /* 0x0000001c21097210 */ /* 0x000fe400017fe4ff */
[----:B------:R-:W-:Y:S01]  /*10d0*/  CS2R R28, SRZ ;  /* 0x00000000001c7805 */ /* 0x000fe2000001ff00 */
[----:B------:R-:W-:Y:S02]  /*10e0*/  IMAD.MOV.U32 R26, RZ, RZ, RZ ;  /* 0x000000ffff1a7224 */ /* 0x000fe400078e00ff */
[----:B------:R-:W-:-:S04]  /*10f0*/  IMAD.WIDE R40, R31, 0x4, R40 ;  /* 0x000000041f287825 */ /* 0x000fc800078e0228 */
[----:B------:R-:W-:Y:S01]  /*1100*/  IMAD.WIDE R8, R31, 0x4, R8 ;  /* 0x000000041f087825 */ /* 0x000fe200078e0208 */
[----:B------:R-:W4:Y:S04]  /*1110*/  @!P0 LDG.E.EL R26, desc[UR4][R40.64] ;  /* 0x00000004281a8981 */ /* 0x000f28000c2e1900 */
[----:B------:R0:W4:Y:S01]  /*1120*/  @!P0 LDG.E.EL R28, desc[UR4][R8.64] ;  /* 0x00000004081c8981 */ /* 0x000122000c2e1900 */
[----:B---3--:R-:W-:Y:S02]  /*1130*/  SHF.R.U32.HI R44, RZ, 0x1b, R13 ;  /* 0x0000001bff2c7819 */ /* 0x008fe4000001160d */
[----:B------:R-:W-:Y:S02]  /*1140*/  LEA R45, P1, R12, UR6, 0x2 ;  /* 0x000000060c2d7c11 */ /* 0x000fe4000f8210ff */
[----:B------:R-:W-:-:S02]  /*1150*/  LOP3.LUT R44, R44, 0x10, RZ, 0xc0, !PT ;  /* 0x000000102c2c7812 */ /* 0x000fc400078ec0ff */
[----:B0-----:R-:W-:Y:S02]  /*1160*/  LEA.HI.X R8, R12, UR7, R13, 0x2, P1 ;  /* 0x000000070c087c11 */ /* 0x001fe400088f140d */
[C---:B------:R-:W-:Y:S02]  /*1170*/  LEA R13, P2, R14.reuse, UR6, 0x2 ;  /* 0x000000060e0d7c11 */ /* 0x040fe4000f8410ff */
[----:B------:R-:W-:Y:S02]  /*1180*/  IADD3 R41, P1, R44, R45, RZ ;  /* 0x0000002d2c297210 */ /* 0x000fe40007f3e0ff */
[--C-:B------:R-:W-:Y:S02]  /*1190*/  SHF.R.U32.HI R43, RZ, 0x1b, R15.reuse ;  /* 0x0000001bff2b7819 */ /* 0x100fe4000001160f */
[----:B------:R-:W-:Y:S01]  /*11a0*/  LEA.HI.X R40, R14, UR7, R15, 0x2, P2 ;  /* 0x000000070e287c11 */ /* 0x000fe200090f140f */
[----:B------:R-:W-:Y:S01]  /*11b0*/  IMAD.X R14, RZ, RZ, R8, P1 ;  /* 0x000000ffff0e7224 */ /* 0x000fe200008e0608 */
[----:B------:R-:W-:Y:S01]  /*11c0*/  LOP3.LUT R12, R43, 0x10, RZ, 0xc0, !PT ;  /* 0x000000102b0c7812 */ /* 0x000fe200078ec0ff */
[----:B------:R-:W0:Y:S01]  /*11d0*/  LDC.64 R8, c[0x0][0x2d0] ;  /* 0x0000b400ff087b82 */ /* 0x000e220000000a00 */
[----:B------:R-:W-:Y:S01]  /*11e0*/  IMAD.WIDE R10, R31, 0x4, R10 ;  /* 0x000000041f0a7825 */ /* 0x000fe200078e020a */
[----:B------:R-:W-:Y:S01]  /*11f0*/  ULDC.64 UR6, c[0x0][0x2c8] ;  /* 0x0000b20000067ab9 */ /* 0x000fe20000000a00 */
[----:B------:R-:W-:-:S02]  /*1200*/  IADD3 R15, P2, R12, R13, RZ ;  /* 0x0000000d0c0f7210 */ /* 0x000fc40007f5e0ff */
[----:B------:R-:W-:Y:S01]  /*1210*/  IADD3 R12, P1, R41, R42, RZ ;  /* 0x0000002a290c7210 */ /* 0x000fe20007f3e0ff */
[----:B------:R1:W3:Y:S02]  /*1220*/  @!P0 LDG.E.EL R29, desc[UR4][R10.64] ;  /* 0x000000040a1d8981 */ /* 0x0002e4000c2e1900 */
[----:B------:R-:W-:Y:S02]  /*1230*/  IMAD.X R40, RZ, RZ, R40, P2 ;  /* 0x000000ffff287224 */ /* 0x000fe400010e0628 */
[----:B------:R-:W-:Y:S01]  /*1240*/  IMAD.X R13, R14, 0x1, R36, P1 ;  /* 0x000000010e0d7824 */ /* 0x000fe200008e0624 */
[----:B-1----:R-:W-:Y:S01]  /*1250*/  IADD3 R10, P2, R15, R42, RZ ;  /* 0x0000002a0f0a7210 */ /* 0x002fe20007f5e0ff */
[----:B------:R-:W-:Y:S01]  /*1260*/  IMAD.WIDE R42, R31, 0x4, R12 ;  /* 0x000000041f2a7825 */ /* 0x000fe200078e020c */
[----:B------:R-:W-:-:S03]  /*1270*/  CS2R R12, SRZ ;  /* 0x00000000000c7805 */ /* 0x000fc6000001ff00 */
[----:B------:R-:W-:-:S03]  /*1280*/  IMAD.X R11, R40, 0x1, R36, P2 ;  /* 0x00000001280b7824 */ /* 0x000fc600010e0624 */
[----:B------:R0:W3:Y:S01]  /*1290*/  @!P0 LDG.E.EL R12, desc[UR4][R42.64] ;  /* 0x000000042a0c8981 */ /* 0x0000e2000c2e1900 */
[----:B------:R-:W-:Y:S01]  /*12a0*/  IMAD.WIDE R44, R31, 0x4, R10 ;  /* 0x000000041f2c7825 */ /* 0x000fe200078e020a */
[----:B------:R-:W-:-:S04]  /*12b0*/  CS2R R10, SRZ ;  /* 0x00000000000a7805 */ /* 0x000fc8000001ff00 */
[----:B------:R1:W3:Y:S01]  /*12c0*/  @!P0 LDG.E.EL R13, desc[UR4][R44.64] ;  /* 0x000000042c0d8981 */ /* 0x0002e2000c2e1900 */
[----:B0-----:R-:W-:Y:S01]  /*12d0*/  IMAD.WIDE R42, R32, 0x8, R8 ;  /* 0x00000008202a7825 */ /* 0x001fe200078e0208 */
[----:B------:R-:W-:-:S06]  /*12e0*/  CS2R R8, SRZ ;  /* 0x0000000000087805 */ /* 0x000fcc000001ff00 */
[----:B------:R0:W3:Y:S01]  /*12f0*/  @!P0 LDG.E.EL.128 R8, desc[UR4][R42.64] ;  /* 0x000000042a088981 */ /* 0x0000e2000c2e1d00 */
[----:B-1----:R-:W-:-:S05]  /*1300*/  IADD3 R44, P1, R30, R41, RZ ;  /* 0x000000291e2c7210 */ /* 0x002fca0007f3e0ff */
[----:B------:R-:W-:Y:S01]  /*1310*/  IMAD.X R45, R33, 0x1, R14, P1 ;  /* 0x00000001212d7824 */ /* 0x000fe200008e060e */
[----:B0-----:R-:W-:-:S04]  /*1320*/  IADD3 R42, P2, R30, R15, RZ ;  /* 0x0000000f1e2a7210 */ /* 0x001fc80007f5e0ff */
[----:B------:R-:W-:Y:S01]  /*1330*/  IADD3.X R43, R33, R40, RZ, P2, !PT ;  /* 0x00000028212b7210 */ /* 0x000fe200017fe4ff */
[----:B------:R-:W-:-:S04]  /*1340*/  IMAD.WIDE R14, R31, 0x4, R44 ;  /* 0x000000041f0e7825 */ /* 0x000fc800078e022c */
[----:B------:R-:W-:-:S04]  /*1350*/  IMAD.WIDE R40, R31, 0x4, R42 ;  /* 0x000000041f287825 */ /* 0x000fc800078e022a */
[----:B------:R-:W-:Y:S02]  /*1360*/  IMAD.MOV.U32 R31, RZ, RZ, RZ ;  /* 0x000000ffff1f7224 */ /* 0x000fe400078e00ff */
[----:B------:R-:W-:-:S04]  /*1370*/  IMAD.MOV.U32 R30, RZ, RZ, RZ ;  /* 0x000000ffff1e7224 */ /* 0x000fc800078e00ff */
[----:B------:R0:W3:Y:S04]  /*1380*/  @!P0 LDG.E.EL R31, desc[UR4][R40.64] ;  /* 0x00000004281f8981 */ /* 0x0000e8000c2e1900 */
[----:B------:R4:W3:Y:S01]  /*1390*/  @!P0 LDG.E.EL R30, desc[UR4][R14.64] ;  /* 0x000000040e1e8981 */ /* 0x0008e2000c2e1900 */
[----:B------:R-:W-:Y:S01]  /*13a0*/  IMAD.SHL.U32 R37, R37, 0x4, RZ ;  /* 0x0000000425257824 */ /* 0x000fe200078e00ff */
[----:B--2---:R-:W-:-:S04]  /*13b0*/  SHF.R.U32.HI R33, RZ, 0x1e, R35 ;  /* 0x0000001eff217819 */ /* 0x004fc80000011623 */
[----:B------:R-:W-:-:S04]  /*13c0*/  LOP3.LUT R33, R33, 0x2, RZ, 0xc0, !PT ;  /* 0x0000000221217812 */ /* 0x000fc800078ec0ff */
[----:B------:R-:W-:-:S05]  /*13d0*/  IADD3 R36, P1, R34, R33, RZ ;  /* 0x0000002122247210 */ /* 0x000fca0007f3e0ff */
[----:B------:R-:W-:Y:S01]  /*13e0*/  IMAD.X R35, RZ, RZ, R35, P1 ;  /* 0x000000ffff237224 */ /* 0x000fe200008e0623 */
[--C-:B-----5:R-:W-:Y:S02]  /*13f0*/  SHF.R.U32.HI R33, RZ, 0x1c, R17.reuse ;  /* 0x0000001cff217819 */ /* 0x120fe40000011611 */
[C---:B------:R-:W-:Y:S02]  /*1400*/  LEA R34, P1, R16.reuse, UR6, 0x2 ;  /* 0x0000000610227c11 */ /* 0x040fe4000f8210ff */
[----:B------:R-:W-:Y:S02]  /*1410*/  LOP3.LUT R33, R33, 0x8, RZ, 0xc0, !PT ;  /* 0x0000000821217812 */ /* 0x000fe400078ec0ff */
[----:B------:R-:W-:Y:S01]  /*1420*/  LEA.HI.X R42, R16, UR7, R17, 0x2, P1 ;  /* 0x00000007102a7c11 */ /* 0x000fe200088f1411 */
[----:B0-----:R-:W-:Y:S01]  /*1430*/  IMAD.SHL.U32 R41, R36, 0x8, RZ ;  /* 0x0000000824297824 */ /* 0x001fe200078e00ff */
[----:B------:R-:W-:Y:S02]  /*1440*/  IADD3 R16, P1, R33, R34, RZ ;  /* 0x0000002221107210 */ /* 0x000fe40007f3e0ff */
[----:B------:R-:W-:-:S02]  /*1450*/  SHF.R.U32.HI R43, RZ, 0x1c, R19 ;  /* 0x0000001cff2b7819 */ /* 0x000fc40000011613 */
[----:B----4-:R-:W-:Y:S01]  /*1460*/  SHF.R.U32.HI R15, RZ, 0x1e, R39 ;  /* 0x0000001eff0f7819 */ /* 0x010fe20000011627 */
[----:B------:R-:W-:Y:S01]  /*1470*/  IMAD.X R42, RZ, RZ, R42, P1 ;  /* 0x000000ffff2a7224 */ /* 0x000fe200008e062a */
[----:B------:R-:W-:Y:S02]  /*1480*/  SHF.L.U64.HI R33, R36, 0x3, R35 ;  /* 0x0000000324217819 */ /* 0x000fe40000010223 */
[----:B------:R-:W-:Y:S02]  /*1490*/  IADD3 R44, P1, R41, R16, RZ ;  /* 0x00000010292c7210 */ /* 0x000fe40007f3e0ff */
[----:B------:R-:W-:Y:S02]  /*14a0*/  LEA R14, P2, R18, UR6, 0x2 ;  /* 0x00000006120e7c11 */ /* 0x000fe4000f8410ff */
[----:B------:R-:W-:Y:S02]  /*14b0*/  LOP3.LUT R43, R43, 0x8, RZ, 0xc0, !PT ;  /* 0x000000082b2b7812 */ /* 0x000fe400078ec0ff */
[----:B------:R-:W-:-:S02]  /*14c0*/  LOP3.LUT R15, R15, 0x2, RZ, 0xc0, !PT ;  /* 0x000000020f0f7812 */ /* 0x000fc400078ec0ff */
[----:B------:R-:W-:Y:S02]  /*14d0*/  IADD3.X R45, R33, R42, RZ, P1, !PT ;  /* 0x0000002a212d7210 */ /* 0x000fe40000ffe4ff */
[----:B------:R-:W-:Y:S02]  /*14e0*/  LEA.HI.X R36, R18, UR7, R19, 0x2, P2 ;  /* 0x0000000712247c11 */ /* 0x000fe400090f1413 */
[----:B------:R-:W-:Y:S02]  /*14f0*/  IADD3 R43, P1, R43, R14, RZ ;  /* 0x0000000e2b2b7210 */ /* 0x000fe40007f3e0ff */
[----:B------:R-:W-:-:S03]  /*1500*/  IADD3 R40, P2, R38, R15, RZ ;  /* 0x0000000f26287210 */ /* 0x000fc60007f5e0ff */
[----:B------:R-:W-:Y:S01]  /*1510*/  IMAD.X R36, RZ, RZ, R36, P1 ;  /* 0x000000ffff247224 */ /* 0x000fe200008e0624 */
[----:B------:R-:W-:Y:S01]  /*1520*/  IADD3 R14, P1, R43, R41, RZ ;  /* 0x000000292b0e7210 */ /* 0x000fe20007f3e0ff */
[----:B------:R-:W-:-:S04]  /*1530*/  IMAD.SHL.U32 R38, R40, 0x8, RZ ;  /* 0x0000000828267824 */ /* 0x000fc800078e00ff */
[----:B------:R-:W-:Y:S01]  /*1540*/  IMAD.X R15, R36, 0x1, R33, P1 ;  /* 0x00000001240f7824 */ /* 0x000fe200008e0621 */
[----:B------:R-:W-:Y:S02]  /*1550*/  IADD3 R18, P1, R38, R16, RZ ;  /* 0x0000001026127210 */ /* 0x000fe40007f3e0ff */
[----:B------:R-:W0:Y:S01]  /*1560*/  LDC.64 R16, c[0x0][0x2a0] ;  /* 0x0000a800ff107b82 */ /* 0x000e220000000a00 */
[----:B------:R-:W-:Y:S01]  /*1570*/  CS2R R34, SRZ ;  /* 0x0000000000227805 */ /* 0x000fe2000001ff00 */
[----:B------:R-:W-:-:S04]  /*1580*/  IMAD.WIDE R44, R37, 0x4, R44 ;  /* 0x00000004252c7825 */ /* 0x000fc800078e022c */
[----:B------:R-:W-:Y:S01]  /*1590*/  IMAD.X R39, RZ, RZ, R39, P2 ;  /* 0x000000ffff277224 */ /* 0x000fe200010e0627 */
[----:B------:R0:W2:Y:S04]  /*15a0*/  @!P0 LDG.E.EL R35, desc[UR4][R44.64] ;  /* 0x000000042c238981 */ /* 0x0000a8000c2e1900 */
[----:B------:R-:W-:-:S04]  /*15b0*/  SHF.L.U64.HI R40, R40, 0x3, R39 ;  /* 0x0000000328287819 */ /* 0x000fc80000010227 */
[----:B------:R-:W-:Y:S02]  /*15c0*/  IADD3.X R19, R40, R42, RZ, P1, !PT ;  /* 0x0000002a28137210 */ /* 0x000fe40000ffe4ff */
[----:B------:R-:W-:Y:S01]  /*15d0*/  IADD3 R42, P1, R38, R43, RZ ;  /* 0x0000002b262a7210 */ /* 0x000fe20007f3e0ff */
[----:B0-----:R-:W-:Y:S02]  /*15e0*/  IMAD.WIDE R44, R32, 0x4, R16 ;  /* 0x00000004202c7825 */ /* 0x001fe400078e0210 */
[----:B------:R-:W0:Y:S02]  /*15f0*/  LDC.64 R16, c[0x0][0x2d8] ;  /* 0x0000b600ff107b82 */ /* 0x000e240000000a00 */
[----:B------:R-:W-:Y:S02]  /*1600*/  IMAD.X R43, R40, 0x1, R36, P1 ;  /* 0x00000001282b7824 */ /* 0x000fe400008e0624 */
[----:B------:R-:W-:Y:S02]  /*1610*/  IMAD.MOV.U32 R36, RZ, RZ, RZ ;  /* 0x000000ffff247224 */ /* 0x000fe400078e00ff */
[----:B------:R-:W-:-:S04]  /*1620*/  IMAD.WIDE R42, R37, 0x4, R42 ;  /* 0x00000004252a7825 */ /* 0x000fc800078e022a */
[----:B------:R-:W-:Y:S01]  /*1630*/  IMAD.MOV.U32 R39, RZ, RZ, RZ ;  /* 0x000000ffff277224 */ /* 0x000fe200078e00ff */
[----:B------:R-:W4:Y:S01]  /*1640*/  @!P0 LDG.E.EL R36, desc[UR4][R42.64] ;  /* 0x000000042a248981 */ /* 0x000f22000c2e1900 */
[----:B------:R-:W-:-:S05]  /*1650*/  IMAD.WIDE R18, R37, 0x4, R18 ;  /* 0x0000000425127825 */ /* 0x000fca00078e0212 */
[----:B------:R0:W5:Y:S01]  /*1660*/  @!P0 LDG.E.EL R39, desc[UR4][R18.64] ;  /* 0x0000000412278981 */ /* 0x000162000c2e1900 */
[----:B------:R-:W-:-:S05]  /*1670*/  IMAD.WIDE R14, R37, 0x4, R14 ;  /* 0x00000004250e7825 */ /* 0x000fca00078e020e */
[----:B------:R1:W2:Y:S01]  /*1680*/  @!P0 LDG.E.EL R34, desc[UR4][R14.64] ;  /* 0x000000040e228981 */ /* 0x0002a2000c2e1900 */
[----:B0-----:R-:W-:Y:S01]  /*1690*/  IMAD.WIDE R18, R32, 0x4, R16 ;  /* 0x0000000420127825 */ /* 0x001fe200078e0210 */
[--C-:B---3--:R-:W-:Y:S02]  /*16a0*/  SHF.R.U32.HI R42, RZ, 0x1c, R9.reuse ;  /* 0x0000001cff2a7819 */ /* 0x108fe40000011609 */
[----:B------:R-:W-:Y:S02]  /*16b0*/  LEA R43, P1, R8, UR6, 0x2 ;  /* 0x00000006082b7c11 */ /* 0x000fe4000f8210ff */
[----:B------:R-:W-:Y:S02]  /*16c0*/  LOP3.LUT R42, R42, 0x8, RZ, 0xc0, !PT ;  /* 0x000000082a2a7812 */ /* 0x000fe400078ec0ff */
[----:B------:R-:W-:Y:S02]  /*16d0*/  LEA.HI.X R16, R8, UR7, R9, 0x2, P1 ;  /* 0x0000000708107c11 */ /* 0x000fe400088f1409 */
[----:B------:R-:W-:-:S02]  /*16e0*/  IADD3 R42, P1, R42, R43, RZ ;  /* 0x0000002b2a2a7210 */ /* 0x000fc40007f3e0ff */
[----:B-1----:R-:W-:-:S03]  /*16f0*/  CS2R R14, SRZ ;  /* 0x00000000000e7805 */ /* 0x002fc6000001ff00 */
[----:B------:R-:W-:Y:S01]  /*1700*/  IMAD.X R43, RZ, RZ, R16, P1 ;  /* 0x000000ffff2b7224 */ /* 0x000fe200008e0610 */
[----:B------:R-:W-:Y:S01]  /*1710*/  IADD3 R16, P1, R42, R41, RZ ;  /* 0x000000292a107210 */ /* 0x000fe20007f3e0ff */
[----:B------:R-:W-:Y:S01]  /*1720*/  HFMA2.MMA R32, -RZ, RZ, 0, 0 ;  /* 0x00000000ff207435 */ /* 0x000fe200000001ff */
[----:B------:R0:W3:Y:S03]  /*1730*/  @!P0 LDG.E.EL.64 R14, desc[UR4][R44.64] ;  /* 0x000000042c0e8981 */ /* 0x0000e6000c2e1b00 */
[----:B------:R-:W-:Y:S01]  /*1740*/  IMAD.X R17, R43, 0x1, R33, P1 ;  /* 0x000000012b117824 */ /* 0x000fe200008e0621 */
[----:B------:R-:W-:Y:S01]  /*1750*/  CS2R R8, SRZ ;  /* 0x0000000000087805 */ /* 0x000fe2000001ff00 */
[----:B------:R-:W-:Y:S01]  /*1760*/  IMAD.WIDE R16, R37, 0x4, R16 ;  /* 0x0000000425107825 */ /* 0x000fe200078e0210 */
[----:B0-----:R-:W-:-:S04]  /*1770*/  SHF.R.U32.HI R44, RZ, 0x1c, R11 ;  /* 0x0000001cff2c7819 */ /* 0x001fc8000001160b */
[----:B------:R0:W2:Y:S01]  /*1780*/  @!P0 LDG.E.EL.64 R8, desc[UR4][R18.64] ;  /* 0x0000000412088981 */ /* 0x0000a2000c2e1b00 */
[----:B------:R-:W-:Y:S02]  /*1790*/  LEA R45, P1, R10, UR6, 0x2 ;  /* 0x000000060a2d7c11 */ /* 0x000fe4000f8210ff */
[----:B------:R-:W-:Y:S01]  /*17a0*/  LOP3.LUT R44, R44, 0x8, RZ, 0xc0, !PT ;  /* 0x000000082c2c7812 */ /* 0x000fe200078ec0ff */
[----:B------:R1:W2:Y:S01]  /*17b0*/  @!P0 LDG.E.EL R32, desc[UR4][R16.64] ;  /* 0x0000000410208981 */ /* 0x0002a2000c2e1900 */
[----:B------:R-:W-:Y:S01]  /*17c0*/  LEA.HI.X R10, R10, UR7, R11, 0x2, P1 ;  /* 0x000000070a0a7c11 */ /* 0x000fe200088f140b */
[----:B------:R-:W-:Y:S01]  /*17d0*/  FADD R12, R12, -R23 ;  /* 0x800000170c0c7221 */ /* 0x000fe20000000000 */
[----:B------:R-:W-:Y:S01]  /*17e0*/  FADD R30, R30, -R29 ;  /* 0x8000001d1e1e7221 */ /* 0x000fe20000000000 */
[----:B------:R-:W-:Y:S01]  /*17f0*/  FADD R13, R13, -R26 ;  /* 0x8000001a0d0d7221 */ /* 0x000fe20000000000 */
[----:B------:R-:W-:Y:S01]  /*1800*/  FADD R31, R31, -R28 ;  /* 0x8000001c1f1f7221 */ /* 0x000fe20000000000 */
[----:B0-----:R-:W0:Y:S01]  /*1810*/  LDC.64 R18, c[0x0][0x240] ;  /* 0x00009000ff127b82 */ /* 0x001e220000000a00 */
[----:B------:R-:W-:Y:S01]  /*1820*/  FADD R22, -R25, R22 ;  /* 0x0000001619167221 */ /* 0x000fe20000000100 */
[----:B------:R-:W-:Y:S01]  /*1830*/  FADD R27, -R24, R27 ;  /* 0x0000001b181b7221 */ /* 0x000fe20000000100 */
[----:B------:R-:W-:Y:S01]  /*1840*/  ULDC.64 UR6, c[0x0][0x2f8] ;  /* 0x0000be0000067ab9 */ /* 0x000fe20000000a00 */
[----:B-1----:R-:W-:-:S05]  /*1850*/  IADD3 R17, P1, R44, R45, RZ ;  /* 0x0000002d2c117210 */ /* 0x002fca0007f3e0ff */
[----:B------:R-:W-:Y:S01]  /*1860*/  IMAD.X R16, RZ, RZ, R10, P1 ;  /* 0x000000ffff107224 */ /* 0x000fe200008e060a */
[----:B------:R-:W-:-:S05]  /*1870*/  IADD3 R10, P1, R17, R41, RZ ;  /* 0x00000029110a7210 */ /* 0x000fca0007f3e0ff */
[----:B------:R-:W-:Y:S02]  /*1880*/  IMAD.X R11, R16, 0x1, R33, P1 ;  /* 0x00000001100b7824 */ /* 0x000fe400008e0621 */
[----:B------:R-:W-:Y:S01]  /*1890*/  IMAD.WIDE R44, R37, 0x4, R10 ;  /* 0x00000004252c7825 */ /* 0x000fe200078e020a */
[----:B------:R-:W-:-:S05]  /*18a0*/  IADD3 R10, P2, R38, R17, RZ ;  /* 0x00000011260a7210 */ /* 0x000fca0007f5e0ff */
[----:B------:R-:W-:Y:S01]  /*18b0*/  IMAD.X R11, R40, 0x1, R16, P2 ;  /* 0x00000001280b7824 */ /* 0x000fe200010e0610 */
[----:B------:R-:W-:Y:S01]  /*18c0*/  IADD3 R42, P1, R38, R42, RZ ;  /* 0x0000002a262a7210 */ /* 0x000fe20007f3e0ff */
[----:B0-----:R-:W-:-:S04]  /*18d0*/  IMAD.WIDE R18, R2, 0x4, R18 ;  /* 0x0000000402127825 */ /* 0x001fc800078e0212 */
[C---:B------:R-:W-:Y:S01]  /*18e0*/  IMAD.WIDE R16, R37.reuse, 0x4, R10 ;  /* 0x0000000425107825 */ /* 0x040fe200078e020a */
[----:B------:R-:W-:Y:S02]  /*18f0*/  CS2R R10, SRZ ;  /* 0x00000000000a7805 */ /* 0x000fe4000001ff00 */
[----:B------:R-:W-:Y:S01]  /*1900*/  IADD3.X R43, R40, R43, RZ, P1, !PT ;  /* 0x0000002b282b7210 */ /* 0x000fe20000ffe4ff */
[----:B------:R-:W-:Y:S02]  /*1910*/  IMAD.MOV.U32 R33, RZ, RZ, RZ ;  /* 0x000000ffff217224 */ /* 0x000fe400078e00ff */
[----:B------:R-:W-:Y:S01]  /*1920*/  IMAD.MOV.U32 R41, RZ, RZ, RZ ;  /* 0x000000ffff297224 */ /* 0x000fe200078e00ff */
[----:B------:R-:W4:Y:S01]  /*1930*/  @!P0 LDG.E.64 R10, desc[UR4][R18.64] ;  /* 0x00000004120a8981 */ /* 0x000f22000c1e1b00 */
[----:B------:R-:W-:Y:S02]  /*1940*/  IMAD.MOV.U32 R38, RZ, RZ, RZ ;  /* 0x000000ffff267224 */ /* 0x000fe400078e00ff */
[----:B------:R-:W-:Y:S01]  /*1950*/  IMAD.WIDE R42, R37, 0x4, R42 ;  /* 0x00000004252a7825 */ /* 0x000fe200078e022a */
[----:B------:R-:W5:Y:S04]  /*1960*/  @!P0 LDG.E.EL R33, desc[UR4][R44.64] ;  /* 0x000000042c218981 */ /* 0x000f68000c2e1900 */
[----:B------:R-:W5:Y:S04]  /*1970*/  @!P0 LDG.E.EL R41, desc[UR4][R16.64] ;  /* 0x0000000410298981 */ /* 0x000f68000c2e1900 */
[----:B------:R-:W5:Y:S01]  /*1980*/  @!P0 LDG.E.EL R38, desc[UR4][R42.64] ;  /* 0x000000042a268981 */ /* 0x000f62000c2e1900 */
[----:B------:R-:W-:Y:S01]  /*1990*/  FFMA R20, R22, R20, R25 ;  /* 0x0000001416147223 */ /* 0x000fe20000000019 */
[----:B------:R-:W-:Y:S01]  /*19a0*/  FFMA R21, R27, R21, R24 ;  /* 0x000000151b157223 */ /* 0x000fe20000000018 */
[-C--:B---3--:R-:W-:Y:S01]  /*19b0*/  FFMA R12, R12, R14.reuse, R23 ;  /* 0x0000000e0c0c7223 */ /* 0x088fe20000000017 */
[----:B------:R-:W-:Y:S01]  /*19c0*/  FFMA R29, R30, R14, R29 ;  /* 0x0000000e1e1d7223 */ /* 0x000fe2000000001d */
[-C--:B------:R-:W-:Y:S01]  /*19d0*/  FFMA R13, R13, R15.reuse, R26 ;  /* 0x0000000f0d0d7223 */ /* 0x080fe2000000001a */
[----:B------:R-:W-:-:S02]  /*19e0*/  FFMA R28, R31, R15, R28 ;  /* 0x0000000f1f1c7223 */ /* 0x000fc4000000001c */
[----:B------:R-:W-:Y:S02]  /*19f0*/  FADD R29, -R12, R29 ;  /* 0x0000001d0c1d7221 */ /* 0x000fe40000000100 */
[----:B------:R-:W-:Y:S02]  /*1a00*/  FADD R28, -R13, R28 ;  /* 0x0000001c0d1c7221 */ /* 0x000fe40000000100 */
[----:B------:R-:W-:Y:S02]  /*1a10*/  FFMA R14, R29, R7, R12 ;  /* 0x000000071d0e7223 */ /* 0x000fe4000000000c */
[----:B------:R-:W-:Y:S02]  /*1a20*/  FFMA R28, R28, R6, R13 ;  /* 0x000000061c1c7223 */ /* 0x000fe4000000000d */
[----:B------:R-:W0:Y:S01]  /*1a30*/  LDC.64 R12, c[0x0][0x210] ;  /* 0x00008400ff0c7b82 */ /* 0x000e220000000a00 */
[----:B--2---:R-:W-:-:S04]  /*1a40*/  FADD R32, R32, -R35 ;  /* 0x8000002320207221 */ /* 0x004fc80000000000 */
[----:B------:R-:W-:Y:S01]  /*1a50*/  FFMA R32, R32, R8, R35 ;  /* 0x0000000820207223 */ /* 0x000fe20000000023 */
[C---:B----4-:R-:W-:Y:S01]  /*1a60*/  FADD R7, R4.reuse, R11 ;  /* 0x0000000b04077221 */ /* 0x050fe20000000000 */
[----:B------:R-:W-:Y:S01]  /*1a70*/  FSETP.GEU.AND P1, PT, R4, -R11, PT ;  /* 0x8000000b0400720b */ /* 0x000fe20003f2e000 */
[C---:B------:R-:W-:Y:S01]  /*1a80*/  FADD R6, R3.reuse, R10 ;  /* 0x0000000a03067221 */ /* 0x040fe20000000000 */
[----:B------:R-:W-:Y:S01]  /*1a90*/  FSETP.GEU.AND P2, PT, R3, -R10, PT ;  /* 0x8000000a0300720b */ /* 0x000fe20003f4e000 */
[----:B-----5:R-:W-:Y:S01]  /*1aa0*/  FADD R33, R33, -R34 ;  /* 0x8000002221217221 */ /* 0x020fe20000000000 */
[----:B------:R-:W-:Y:S01]  /*1ab0*/  FSEL R7, R7, RZ, P1 ;  /* 0x000000ff07077208 */ /* 0x000fe20000800000 */
[----:B------:R-:W1:Y:S01]  /*1ac0*/  LDC.64 R10, c[0x0][0x2f0] ;  /* 0x0000bc00ff0a7b82 */ /* 0x000e620000000a00 */
[----:B------:R-:W-:Y:S01]  /*1ad0*/  FADD R41, R41, -R36 ;  /* 0x8000002429297221 */ /* 0x000fe20000000000 */
[----:B------:R-:W-:Y:S01]  /*1ae0*/  FSEL R6, R6, RZ, P2 ;  /* 0x000000ff06067208 */ /* 0x000fe20001000000 */
[-C--:B------:R-:W-:Y:S01]  /*1af0*/  FFMA R33, R33, R9.reuse, R34 ;  /* 0x0000000921217223 */ /* 0x080fe20000000022 */
[----:B------:R-:W-:Y:S01]  /*1b00*/  FADD R3, RZ, R7 ;  /* 0x00000007ff037221 */ /* 0x000fe20000000000 */
[--C-:B------:R-:W-:Y:S01]  /*1b10*/  FADD R38, R38, -R39.reuse ;  /* 0x8000002726267221 */ /* 0x100fe20000000000 */
[----:B------:R-:W-:Y:S01]  /*1b20*/  FFMA R36, R41, R9, R36 ;  /* 0x0000000929247223 */ /* 0x000fe20000000024 */
[----:B------:R-:W-:Y:S01]  /*1b30*/  FADD R4, RZ, R6 ;  /* 0x00000006ff047221 */ /* 0x000fe20000000000 */
[----:B------:R-:W-:Y:S01]  /*1b40*/  FADD R3, R3, R20 ;  /* 0x0000001403037221 */ /* 0x000fe20000000000 */
[----:B------:R-:W-:Y:S01]  /*1b50*/  FFMA R39, R38, R8, R39 ;  /* 0x0000000826277223 */ /* 0x000fe20000000027 */
[----:B------:R-:W-:Y:S01]  /*1b60*/  FADD R36, -R33, R36 ;  /* 0x0000002421247221 */ /* 0x000fe20000000100 */
[----:B------:R-:W-:Y:S01]  /*1b70*/  FADD R21, R4, R21 ;  /* 0x0000001504157221 */ /* 0x000fe20000000000 */
[----:B------:R-:W-:Y:S01]  /*1b80*/  FADD R3, R28, R3 ;  /* 0x000000031c037221 */ /* 0x000fe20000000000 */
[----:B------:R-:W-:Y:S01]  /*1b90*/  FADD R39, -R32, R39 ;  /* 0x0000002720277221 */ /* 0x000fe20000000100 */
[----:B------:R-:W-:Y:S01]  /*1ba0*/  FFMA R0, R36, R0, R33 ;  /* 0x0000000024007223 */ /* 0x000fe20000000021 */
[----:B------:R-:W-:-:S02]  /*1bb0*/  FADD R14, R14, R21 ;  /* 0x000000150e0e7221 */ /* 0x000fc40000000000 */
[----:B------:R-:W-:Y:S02]  /*1bc0*/  FFMA R5, R39, R5, R32 ;  /* 0x0000000527057223 */ /* 0x000fe40000000020 */
[----:B------:R-:W-:Y:S01]  /*1bd0*/  FSETP.GEU.AND P1, PT, R3, -R0, PT ;  /* 0x800000000300720b */ /* 0x000fe20003f2e000 */
[----:B------:R-:W-:Y:S01]  /*1be0*/  FADD R3, R0, R3 ;  /* 0x0000000300037221 */ /* 0x000fe20000000000 */
[----:B------:R-:W-:Y:S01]  /*1bf0*/  FADD R0, R5, R14 ;  /* 0x0000000e05007221 */ /* 0x000fe20000000000 */
[----:B------:R-:W-:-:S03]  /*1c00*/  FSETP.GEU.AND P2, PT, R14, -R5, PT ;  /* 0x800000050e00720b */ /* 0x000fc60003f4e000 */
[----:B------:R-:W-:Y:S02]  /*1c10*/  FSEL R9, R3, RZ, P1 ;  /* 0x000000ff03097208 */ /* 0x000fe40000800000 */
[----:B------:R-:W-:Y:S01]  /*1c20*/  FSEL R8, R0, RZ, P2 ;  /* 0x000000ff00087208 */ /* 0x000fe20001000000 */
[----:B-1----:R-:W-:Y:S01]  /*1c30*/  IMAD.WIDE R10, R2, 0x4, R10 ;  /* 0x00000004020a7825 */ /* 0x002fe200078e020a */
[----:B------:R-:W-:Y:S02]  /*1c40*/  FSETP.GTU.AND P2, PT, R9, RZ, PT ;  /* 0x000000ff0900720b */ /* 0x000fe40003f4c000 */
[----:B------:R-:W-:Y:S01]  /*1c50*/  FSETP.GTU.AND P3, PT, R8, RZ, PT ;  /* 0x000000ff0800720b */ /* 0x000fe20003f6c000 */
[----:B0-----:R-:W-:Y:S01]  /*1c60*/  IMAD.WIDE R12, R2, 0x4, R12 ;  /* 0x00000004020c7825 */ /* 0x001fe200078e020c */
[----:B------:R-:W-:Y:S01]  /*1c70*/  IADD3 R4, P1, R2, UR6, RZ ;  /* 0x0000000602047c10 */ /* 0x000fe2000ff3e0ff */
[----:B------:R0:W-:Y:S01]  /*1c80*/  @!P0 STG.E.64 desc[UR4][R10.64], R6 ;  /* 0x000000060a008986 */ /* 0x0001e2000c101b04 */
[----:B------:R-:W-:-:S02]  /*1c90*/  SEL R3, RZ, 0x100, P2 ;  /* 0x00000100ff037807 */ /* 0x000fc40001000000 */
[----:B------:R-:W-:Y:S01]  /*1ca0*/  SEL R0, RZ, 0x1, P3 ;  /* 0x00000001ff007807 */ /* 0x000fe20001800000 */
[----:B------:R0:W-:Y:S01]  /*1cb0*/  @!P0 STG.E.64 desc[UR4][R12.64], R8 ;  /* 0x000000080c008986 */ /* 0x0001e2000c101b04 */
[----:B------:R-:W-:-:S03]  /*1cc0*/  LEA.HI.X.SX32 R5, R2, UR7, 0x1, P1 ;  /* 0x0000000702057c11 */ /* 0x000fc600088f0eff */
[----:B------:R-:W-:Y:S01]  /*1cd0*/  IMAD.IADD R3, R0, 0x1, R3 ;  /* 0x0000000100037824 */ /* 0x000fe200078e0203 */
[----:B0-----:R-:W-:Y:S06]  /*1ce0*/  @P0 EXIT ;  /* 0x000000000000094d */ /* 0x001fec0003800000 */
[----:B------:R-:W-:Y:S01]  /*1cf0*/  STG.E.U16 desc[UR4][R4.64], R3 ;  /* 0x0000000304007986 */ /* 0x000fe2000c101504 */
[----:B------:R-:W-:Y:S05]  /*1d00*/  EXIT ;  /* 0x000000000000794d */ /* 0x000fea0003800000 */
.L_x_0:
[----:B------:R-:W-:-:S00]  /*1d10*/  BRA `(.L_x_0) ;  /* 0xfffffffc00fc7947 */ /* 0x000fc0000383ffff */
[----:B------:R-:W-:-:S00]  /*1d20*/  NOP ;  /* 0x0000000000007918 */ /* 0x000fc00000000000 */
        /* <DEDUP_REMOVED lines=13> */
.L_x_1:


//--------------------- .nv.global.init           --------------------------
	.section	.nv.global.init,"aw",@progbits
.nv.global.init:
	.type		_$_str,@object
	.size		_$_str,(_$_str_$_2 - _$_str)
_$_str:
        /*0000*/ 	.byte	0x5f, 0x5f, 0x43, 0x55, 0x44, 0x41, 0x5f, 0x46, 0x54, 0x5a, 0x00
	.type		_$_str_$_2,@object
	.size		_$_str_$_2,(.L_1 - _$_str_$_2)
_$_str_$_2:
        /*000b*/ 	.byte	0x5f, 0x5f, 0x43, 0x55, 0x44, 0x41, 0x5f, 0x50, 0x52, 0x45, 0x43, 0x5f, 0x53, 0x51, 0x52, 0x54
        /*001b*/ 	.byte	0x00
.L_1:


//--------------------- .nv.constant0.triton_poi_fused__native_batch_norm_legit_no_training__unsafe_index_add_mul_relu_sub_threshold_backward_48 --------------------------
	.section	.nv.constant0.triton_poi_fused__native_batch_norm_legit_no_training__unsafe_index_add_mul_relu_sub_threshold_backward_48,"a",@progbits
	.sectionflags	@""
	.align	4
.nv.constant0.triton_poi_fused__native_batch_norm_legit_no_training__unsafe_index_add_mul_relu_sub_threshold_backward_48:
	.zero		772
